//
// Generated by NVIDIA NVVM Compiler
//
// Compiler Build ID: CL-36424714
// Cuda compilation tools, release 13.0, V13.0.88
// Based on NVVM 20.0.0
//

.version 9.0
.target sm_100
.address_size 64

	// .globl	_Z10attnKerneliPfS_S_i
// _ZZ11gemvKernel4PfS_S_S_iiE10shared_buf has been demoted
// _ZZ15gemvGeluKernel4PfS_S_S_iiE10shared_buf has been demoted
// _ZZ16layerNormKernel2PfiS_S_S_E6shared has been demoted
.extern .shared .align 16 .b8 shared_buf[];

.visible .entry _Z10attnKerneliPfS_S_i(
	.param .u32 _Z10attnKerneliPfS_S_i_param_0,
	.param .u64 .ptr .align 1 _Z10attnKerneliPfS_S_i_param_1,
	.param .u64 .ptr .align 1 _Z10attnKerneliPfS_S_i_param_2,
	.param .u64 .ptr .align 1 _Z10attnKerneliPfS_S_i_param_3,
	.param .u32 _Z10attnKerneliPfS_S_i_param_4
)
{
	.reg .pred 	%p<14>;
	.reg .b32 	%r<40>;
	.reg .b32 	%f<73>;
	.reg .b64 	%rd<29>;

	ld.param.u32 	%r12, [_Z10attnKerneliPfS_S_i_param_0];
	ld.param.u64 	%rd8, [_Z10attnKerneliPfS_S_i_param_1];
	ld.param.u64 	%rd9, [_Z10attnKerneliPfS_S_i_param_2];
	ld.param.u64 	%rd10, [_Z10attnKerneliPfS_S_i_param_3];
	ld.param.u32 	%r13, [_Z10attnKerneliPfS_S_i_param_4];
	cvta.to.global.u64 	%rd11, %rd9;
	cvta.to.global.u64 	%rd12, %rd8;
	cvta.to.global.u64 	%rd13, %rd10;
	mov.u32 	%r14, %tid.x;
	mov.u32 	%r15, %ctaid.x;
	mov.u32 	%r1, %ntid.x;
	mul.lo.s32 	%r16, %r15, %r1;
	cvt.u64.u32 	%rd14, %r16;
	mul.wide.u32 	%rd15, %r16, 4;
	add.s64 	%rd28, %rd13, %rd15;
	cvt.rn.f32.u32 	%f16, %r1;
	sqrt.rn.f32 	%f17, %f16;
	rcp.rn.f32 	%f1, %f17;
	add.s32 	%r17, %r13, %r14;
	mul.wide.s32 	%rd16, %r17, 4;
	add.s64 	%rd17, %rd28, %rd16;
	ld.global.f32 	%f18, [%rd17];
	cvt.u64.u32 	%rd2, %r14;
	add.s64 	%rd18, %rd14, %rd2;
	shl.b64 	%rd19, %rd18, 2;
	add.s64 	%rd3, %rd12, %rd19;
	st.global.f32 	[%rd3], %f18;
	add.s64 	%rd4, %rd11, %rd19;
	ld.global.f32 	%f19, [%rd4];
	mul.wide.u32 	%rd20, %r14, 4;
	add.s64 	%rd21, %rd28, %rd20;
	ld.global.f32 	%f20, [%rd21];
	mul.f32 	%f21, %f19, %f20;
	shl.b32 	%r18, %r14, 2;
	mov.u32 	%r19, shared_buf;
	add.s32 	%r2, %r19, %r18;
	st.shared.f32 	[%r2], %f21;
	bar.sync 	0;
	setp.lt.u32 	%p1, %r1, 2;
	@%p1 bra 	$L__BB0_5;
	cvt.u32.u64 	%r21, %rd2;
	sub.s32 	%r3, %r1, %r21;
	mov.b32 	%r37, 1;
$L__BB0_2:
	and.b32  	%r23, %r37, %r21;
	setp.ne.s32 	%p2, %r23, 0;
	setp.ge.s32 	%p3, %r37, %r3;
	or.pred  	%p4, %p2, %p3;
	@%p4 bra 	$L__BB0_4;
	shl.b32 	%r24, %r37, 2;
	add.s32 	%r25, %r2, %r24;
	ld.shared.f32 	%f22, [%r25];
	ld.shared.f32 	%f23, [%r2];
	add.f32 	%f24, %f22, %f23;
	st.shared.f32 	[%r2], %f24;
$L__BB0_4:
	bar.sync 	0;
	shl.b32 	%r37, %r37, 1;
	setp.lt.s32 	%p5, %r37, %r1;
	@%p5 bra 	$L__BB0_2;
$L__BB0_5:
	setp.gt.s32 	%p6, %r12, 0;
	@%p6 bra 	$L__BB0_7;
	ld.global.f32 	%f71, [%rd3];
	mov.f32 	%f66, 0f3F800000;
	bra.uni 	$L__BB0_17;
$L__BB0_7:
	ld.shared.f32 	%f26, [shared_buf];
	cvt.u32.u64 	%r27, %rd2;
	shl.b32 	%r6, %r13, 1;
	sub.s32 	%r7, %r1, %r27;
	mul.f32 	%f67, %f1, %f26;
	mov.f32 	%f66, 0f3F800000;
	mov.b32 	%r38, 1;
	mul.wide.s32 	%rd22, %r6, 4;
	shl.b64 	%rd23, %rd2, 2;
	mul.wide.s32 	%rd26, %r13, 4;
$L__BB0_8:
	setp.lt.u32 	%p7, %r1, 2;
	add.s64 	%rd28, %rd28, %rd22;
	ld.global.f32 	%f27, [%rd4];
	add.s64 	%rd7, %rd28, %rd23;
	ld.global.f32 	%f28, [%rd7];
	mul.f32 	%f29, %f27, %f28;
	st.shared.f32 	[%r2], %f29;
	bar.sync 	0;
	@%p7 bra 	$L__BB0_13;
	mov.b32 	%r39, 1;
$L__BB0_10:
	and.b32  	%r30, %r39, %r27;
	setp.ne.s32 	%p8, %r30, 0;
	setp.ge.s32 	%p9, %r39, %r7;
	or.pred  	%p10, %p8, %p9;
	@%p10 bra 	$L__BB0_12;
	shl.b32 	%r31, %r39, 2;
	add.s32 	%r32, %r2, %r31;
	ld.shared.f32 	%f30, [%r32];
	ld.shared.f32 	%f31, [%r2];
	add.f32 	%f32, %f30, %f31;
	st.shared.f32 	[%r2], %f32;
$L__BB0_12:
	bar.sync 	0;
	shl.b32 	%r39, %r39, 1;
	setp.lt.s32 	%p11, %r39, %r1;
	@%p11 bra 	$L__BB0_10;
$L__BB0_13:
	ld.shared.f32 	%f33, [shared_buf];
	mul.f32 	%f6, %f1, %f33;
	setp.leu.f32 	%p12, %f6, %f67;
	@%p12 bra 	$L__BB0_15;
	sub.f32 	%f49, %f67, %f6;
	fma.rn.f32 	%f50, %f49, 0f3BBB989D, 0f3F000000;
	cvt.sat.f32.f32 	%f51, %f50;
	mov.f32 	%f52, 0f4B400001;
	mov.f32 	%f53, 0f437C0000;
	fma.rm.f32 	%f54, %f51, %f53, %f52;
	add.f32 	%f55, %f54, 0fCB40007F;
	neg.f32 	%f56, %f55;
	fma.rn.f32 	%f57, %f49, 0f3FB8AA3B, %f56;
	fma.rn.f32 	%f58, %f49, 0f32A57060, %f57;
	mov.b32 	%r35, %f54;
	shl.b32 	%r36, %r35, 23;
	mov.b32 	%f59, %r36;
	ex2.approx.ftz.f32 	%f60, %f58;
	mul.f32 	%f61, %f60, %f59;
	add.s64 	%rd27, %rd7, %rd26;
	ld.global.f32 	%f62, [%rd27];
	ld.global.f32 	%f63, [%rd3];
	fma.rn.f32 	%f71, %f61, %f63, %f62;
	st.global.f32 	[%rd3], %f71;
	fma.rn.f32 	%f66, %f66, %f61, 0f3F800000;
	mov.f32 	%f67, %f6;
	bra.uni 	$L__BB0_16;
$L__BB0_15:
	sub.f32 	%f34, %f6, %f67;
	fma.rn.f32 	%f35, %f34, 0f3BBB989D, 0f3F000000;
	cvt.sat.f32.f32 	%f36, %f35;
	mov.f32 	%f37, 0f4B400001;
	mov.f32 	%f38, 0f437C0000;
	fma.rm.f32 	%f39, %f36, %f38, %f37;
	add.f32 	%f40, %f39, 0fCB40007F;
	neg.f32 	%f41, %f40;
	fma.rn.f32 	%f42, %f34, 0f3FB8AA3B, %f41;
	fma.rn.f32 	%f43, %f34, 0f32A57060, %f42;
	mov.b32 	%r33, %f39;
	shl.b32 	%r34, %r33, 23;
	mov.b32 	%f44, %r34;
	ex2.approx.ftz.f32 	%f45, %f43;
	mul.f32 	%f46, %f45, %f44;
	add.s64 	%rd25, %rd7, %rd26;
	ld.global.f32 	%f47, [%rd25];
	ld.global.f32 	%f48, [%rd3];
	fma.rn.f32 	%f71, %f46, %f47, %f48;
	st.global.f32 	[%rd3], %f71;
	add.f32 	%f66, %f66, %f46;
$L__BB0_16:
	add.s32 	%r11, %r38, 1;
	setp.ne.s32 	%p13, %r38, %r12;
	mov.u32 	%r38, %r11;
	@%p13 bra 	$L__BB0_8;
$L__BB0_17:
	div.rn.f32 	%f65, %f71, %f66;
	st.global.f32 	[%rd3], %f65;
	ret;

}
	// .globl	_Z11gemvKernel4PfS_S_S_ii
.visible .entry _Z11gemvKernel4PfS_S_S_ii(
	.param .u64 .ptr .align 1 _Z11gemvKernel4PfS_S_S_ii_param_0,
	.param .u64 .ptr .align 1 _Z11gemvKernel4PfS_S_S_ii_param_1,
	.param .u64 .ptr .align 1 _Z11gemvKernel4PfS_S_S_ii_param_2,
	.param .u64 .ptr .align 1 _Z11gemvKernel4PfS_S_S_ii_param_3,
	.param .u32 _Z11gemvKernel4PfS_S_S_ii_param_4,
	.param .u32 _Z11gemvKernel4PfS_S_S_ii_param_5
)
{
	.reg .pred 	%p<9>;
	.reg .b32 	%r<18>;
	.reg .b32 	%f<33>;
	.reg .b64 	%rd<20>;
	// demoted variable
	.shared .align 4 .b8 _ZZ11gemvKernel4PfS_S_S_iiE10shared_buf[4096];
	ld.param.u64 	%rd4, [_Z11gemvKernel4PfS_S_S_ii_param_0];
	ld.param.u64 	%rd5, [_Z11gemvKernel4PfS_S_S_ii_param_1];
	ld.param.u64 	%rd6, [_Z11gemvKernel4PfS_S_S_ii_param_2];
	ld.param.u64 	%rd7, [_Z11gemvKernel4PfS_S_S_ii_param_3];
	ld.param.u32 	%r10, [_Z11gemvKernel4PfS_S_S_ii_param_5];
	mov.u32 	%r1, %ctaid.x;
	mov.u32 	%r2, %tid.x;
	setp.ge.s32 	%p1, %r2, %r10;
	shl.b32 	%r11, %r2, 2;
	mov.u32 	%r12, _ZZ11gemvKernel4PfS_S_S_iiE10shared_buf;
	add.s32 	%r3, %r12, %r11;
	@%p1 bra 	$L__BB1_4;
	mov.u32 	%r4, %ntid.x;
	ld.shared.f32 	%f31, [%r3];
	mul.lo.s32 	%r13, %r10, %r1;
	cvt.s64.s32 	%rd1, %r13;
	cvta.to.global.u64 	%rd2, %rd5;
	cvta.to.global.u64 	%rd3, %rd6;
	mov.u32 	%r16, %r2;
$L__BB1_2:
	cvt.s64.s32 	%rd8, %r16;
	add.s64 	%rd9, %rd8, %rd1;
	shl.b64 	%rd10, %rd9, 2;
	add.s64 	%rd11, %rd2, %rd10;
	ld.global.f32 	%f7, [%rd11];
	mul.wide.s32 	%rd12, %r16, 4;
	add.s64 	%rd13, %rd3, %rd12;
	ld.global.f32 	%f8, [%rd13];
	fma.rn.f32 	%f31, %f7, %f8, %f31;
	add.s32 	%r16, %r16, %r4;
	setp.lt.s32 	%p2, %r16, %r10;
	@%p2 bra 	$L__BB1_2;
	st.shared.f32 	[%r3], %f31;
$L__BB1_4:
	bar.sync 	0;
	mov.u32 	%r17, %ntid.x;
	setp.lt.u32 	%p3, %r17, 66;
	@%p3 bra 	$L__BB1_8;
$L__BB1_5:
	shr.u32 	%r9, %r17, 1;
	setp.ge.u32 	%p4, %r2, %r9;
	@%p4 bra 	$L__BB1_7;
	shl.b32 	%r14, %r9, 2;
	add.s32 	%r15, %r3, %r14;
	ld.shared.f32 	%f9, [%r15];
	ld.shared.f32 	%f10, [%r3];
	add.f32 	%f11, %f9, %f10;
	st.shared.f32 	[%r3], %f11;
$L__BB1_7:
	bar.sync 	0;
	setp.gt.u32 	%p5, %r17, 131;
	mov.u32 	%r17, %r9;
	@%p5 bra 	$L__BB1_5;
$L__BB1_8:
	setp.gt.u32 	%p6, %r2, 31;
	@%p6 bra 	$L__BB1_13;
	ld.volatile.shared.f32 	%f12, [%r3+128];
	ld.volatile.shared.f32 	%f13, [%r3];
	add.f32 	%f14, %f12, %f13;
	st.volatile.shared.f32 	[%r3], %f14;
	ld.volatile.shared.f32 	%f15, [%r3+64];
	ld.volatile.shared.f32 	%f16, [%r3];
	add.f32 	%f17, %f15, %f16;
	st.volatile.shared.f32 	[%r3], %f17;
	ld.volatile.shared.f32 	%f18, [%r3+32];
	ld.volatile.shared.f32 	%f19, [%r3];
	add.f32 	%f20, %f18, %f19;
	st.volatile.shared.f32 	[%r3], %f20;
	ld.volatile.shared.f32 	%f21, [%r3+16];
	ld.volatile.shared.f32 	%f22, [%r3];
	add.f32 	%f23, %f21, %f22;
	st.volatile.shared.f32 	[%r3], %f23;
	ld.volatile.shared.f32 	%f24, [%r3+8];
	ld.volatile.shared.f32 	%f25, [%r3];
	add.f32 	%f26, %f24, %f25;
	st.volatile.shared.f32 	[%r3], %f26;
	ld.volatile.shared.f32 	%f27, [%r3+4];
	ld.volatile.shared.f32 	%f28, [%r3];
	add.f32 	%f29, %f27, %f28;
	st.volatile.shared.f32 	[%r3], %f29;
	setp.ne.s32 	%p7, %r2, 0;
	@%p7 bra 	$L__BB1_13;
	ld.shared.f32 	%f32, [_ZZ11gemvKernel4PfS_S_S_iiE10shared_buf];
	setp.eq.s64 	%p8, %rd7, 0;
	@%p8 bra 	$L__BB1_12;
	cvta.to.global.u64 	%rd14, %rd7;
	mul.wide.u32 	%rd15, %r1, 4;
	add.s64 	%rd16, %rd14, %rd15;
	ld.global.f32 	%f30, [%rd16];
	add.f32 	%f32, %f32, %f30;
$L__BB1_12:
	cvta.to.global.u64 	%rd17, %rd4;
	mul.wide.u32 	%rd18, %r1, 4;
	add.s64 	%rd19, %rd17, %rd18;
	st.global.f32 	[%rd19], %f32;
$L__BB1_13:
	ret;

}
	// .globl	_Z15gemvGeluKernel4PfS_S_S_ii
.visible .entry _Z15gemvGeluKernel4PfS_S_S_ii(
	.param .u64 .ptr .align 1 _Z15gemvGeluKernel4PfS_S_S_ii_param_0,
	.param .u64 .ptr .align 1 _Z15gemvGeluKernel4PfS_S_S_ii_param_1,
	.param .u64 .ptr .align 1 _Z15gemvGeluKernel4PfS_S_S_ii_param_2,
	.param .u64 .ptr .align 1 _Z15gemvGeluKernel4PfS_S_S_ii_param_3,
	.param .u32 _Z15gemvGeluKernel4PfS_S_S_ii_param_4,
	.param .u32 _Z15gemvGeluKernel4PfS_S_S_ii_param_5
)
{
	.reg .pred 	%p<8>;
	.reg .b32 	%r<20>;
	.reg .b32 	%f<45>;
	.reg .b64 	%rd<19>;
	.reg .b64 	%fd<3>;
	// demoted variable
	.shared .align 4 .b8 _ZZ15gemvGeluKernel4PfS_S_S_iiE10shared_buf[4096];
	ld.param.u64 	%rd4, [_Z15gemvGeluKernel4PfS_S_S_ii_param_0];
	ld.param.u64 	%rd5, [_Z15gemvGeluKernel4PfS_S_S_ii_param_1];
	ld.param.u64 	%rd6, [_Z15gemvGeluKernel4PfS_S_S_ii_param_2];
	ld.param.u64 	%rd7, [_Z15gemvGeluKernel4PfS_S_S_ii_param_3];
	ld.param.u32 	%r10, [_Z15gemvGeluKernel4PfS_S_S_ii_param_5];
	mov.u32 	%r1, %ctaid.x;
	mov.u32 	%r2, %tid.x;
	setp.ge.s32 	%p1, %r2, %r10;
	shl.b32 	%r11, %r2, 2;
	mov.u32 	%r12, _ZZ15gemvGeluKernel4PfS_S_S_iiE10shared_buf;
	add.s32 	%r3, %r12, %r11;
	@%p1 bra 	$L__BB2_4;
	mov.u32 	%r4, %ntid.x;
	ld.shared.f32 	%f44, [%r3];
	mul.lo.s32 	%r13, %r10, %r1;
	cvt.s64.s32 	%rd1, %r13;
	cvta.to.global.u64 	%rd2, %rd5;
	cvta.to.global.u64 	%rd3, %rd6;
	mov.u32 	%r18, %r2;
$L__BB2_2:
	cvt.s64.s32 	%rd8, %r18;
	add.s64 	%rd9, %rd8, %rd1;
	shl.b64 	%rd10, %rd9, 2;
	add.s64 	%rd11, %rd2, %rd10;
	ld.global.f32 	%f4, [%rd11];
	mul.wide.s32 	%rd12, %r18, 4;
	add.s64 	%rd13, %rd3, %rd12;
	ld.global.f32 	%f5, [%rd13];
	fma.rn.f32 	%f44, %f4, %f5, %f44;
	add.s32 	%r18, %r18, %r4;
	setp.lt.s32 	%p2, %r18, %r10;
	@%p2 bra 	$L__BB2_2;
	st.shared.f32 	[%r3], %f44;
$L__BB2_4:
	bar.sync 	0;
	mov.u32 	%r19, %ntid.x;
	setp.lt.u32 	%p3, %r19, 66;
	@%p3 bra 	$L__BB2_8;
$L__BB2_5:
	shr.u32 	%r9, %r19, 1;
	setp.ge.u32 	%p4, %r2, %r9;
	@%p4 bra 	$L__BB2_7;
	shl.b32 	%r14, %r9, 2;
	add.s32 	%r15, %r3, %r14;
	ld.shared.f32 	%f6, [%r15];
	ld.shared.f32 	%f7, [%r3];
	add.f32 	%f8, %f6, %f7;
	st.shared.f32 	[%r3], %f8;
$L__BB2_7:
	bar.sync 	0;
	setp.gt.u32 	%p5, %r19, 131;
	mov.u32 	%r19, %r9;
	@%p5 bra 	$L__BB2_5;
$L__BB2_8:
	setp.gt.u32 	%p6, %r2, 31;
	@%p6 bra 	$L__BB2_11;
	ld.volatile.shared.f32 	%f9, [%r3+128];
	ld.volatile.shared.f32 	%f10, [%r3];
	add.f32 	%f11, %f9, %f10;
	st.volatile.shared.f32 	[%r3], %f11;
	ld.volatile.shared.f32 	%f12, [%r3+64];
	ld.volatile.shared.f32 	%f13, [%r3];
	add.f32 	%f14, %f12, %f13;
	st.volatile.shared.f32 	[%r3], %f14;
	ld.volatile.shared.f32 	%f15, [%r3+32];
	ld.volatile.shared.f32 	%f16, [%r3];
	add.f32 	%f17, %f15, %f16;
	st.volatile.shared.f32 	[%r3], %f17;
	ld.volatile.shared.f32 	%f18, [%r3+16];
	ld.volatile.shared.f32 	%f19, [%r3];
	add.f32 	%f20, %f18, %f19;
	st.volatile.shared.f32 	[%r3], %f20;
	ld.volatile.shared.f32 	%f21, [%r3+8];
	ld.volatile.shared.f32 	%f22, [%r3];
	add.f32 	%f23, %f21, %f22;
	st.volatile.shared.f32 	[%r3], %f23;
	ld.volatile.shared.f32 	%f24, [%r3+4];
	ld.volatile.shared.f32 	%f25, [%r3];
	add.f32 	%f26, %f24, %f25;
	st.volatile.shared.f32 	[%r3], %f26;
	setp.ne.s32 	%p7, %r2, 0;
	@%p7 bra 	$L__BB2_11;
	ld.shared.f32 	%f27, [_ZZ15gemvGeluKernel4PfS_S_S_iiE10shared_buf];
	cvta.to.global.u64 	%rd14, %rd7;
	mul.wide.u32 	%rd15, %r1, 4;
	add.s64 	%rd16, %rd14, %rd15;
	ld.global.f32 	%f28, [%rd16];
	add.f32 	%f29, %f27, %f28;
	cvta.to.global.u64 	%rd17, %rd4;
	add.s64 	%rd18, %rd17, %rd15;
	cvt.f64.f32 	%fd1, %f29;
	mul.f64 	%fd2, %fd1, 0dBFFB3B645A1CAC08;
	cvt.rn.f32.f64 	%f30, %fd2;
	fma.rn.f32 	%f31, %f30, 0f3BBB989D, 0f3F000000;
	cvt.sat.f32.f32 	%f32, %f31;
	mov.f32 	%f33, 0f4B400001;
	mov.f32 	%f34, 0f437C0000;
	fma.rm.f32 	%f35, %f32, %f34, %f33;
	add.f32 	%f36, %f35, 0fCB40007F;
	neg.f32 	%f37, %f36;
	fma.rn.f32 	%f38, %f30, 0f3FB8AA3B, %f37;
	fma.rn.f32 	%f39, %f30, 0f32A57060, %f38;
	mov.b32 	%r16, %f35;
	shl.b32 	%r17, %r16, 23;
	mov.b32 	%f40, %r17;
	ex2.approx.ftz.f32 	%f41, %f39;
	fma.rn.f32 	%f42, %f41, %f40, 0f3F800000;
	div.rn.f32 	%f43, %f29, %f42;
	st.global.f32 	[%rd18], %f43;
$L__BB2_11:
	ret;

}
	// .globl	_Z16layerNormKernel2PfiS_S_S_
.visible .entry _Z16layerNormKernel2PfiS_S_S_(
	.param .u64 .ptr .align 1 _Z16layerNormKernel2PfiS_S_S__param_0,
	.param .u32 _Z16layerNormKernel2PfiS_S_S__param_1,
	.param .u64 .ptr .align 1 _Z16layerNormKernel2PfiS_S_S__param_2,
	.param .u64 .ptr .align 1 _Z16layerNormKernel2PfiS_S_S__param_3,
	.param .u64 .ptr .align 1 _Z16layerNormKernel2PfiS_S_S__param_4
)
{
	.reg .pred 	%p<12>;
	.reg .b32 	%r<29>;
	.reg .b32 	%f<67>;
	.reg .b64 	%rd<18>;
	// demoted variable
	.shared .align 4 .b8 _ZZ16layerNormKernel2PfiS_S_S_E6shared[8192];
	ld.param.u64 	%rd2, [_Z16layerNormKernel2PfiS_S_S__param_0];
	ld.param.u32 	%r15, [_Z16layerNormKernel2PfiS_S_S__param_1];
	ld.param.u64 	%rd3, [_Z16layerNormKernel2PfiS_S_S__param_2];
	ld.param.u64 	%rd4, [_Z16layerNormKernel2PfiS_S_S__param_3];
	ld.param.u64 	%rd5, [_Z16layerNormKernel2PfiS_S_S__param_4];
	cvta.to.global.u64 	%rd1, %rd5;
	mov.u32 	%r1, %tid.x;
	mov.u32 	%r16, %ctaid.x;
	mov.u32 	%r28, %ntid.x;
	mad.lo.s32 	%r3, %r16, %r28, %r1;
	setp.ge.s32 	%p1, %r3, %r15;
	@%p1 bra 	$L__BB3_19;
	shl.b32 	%r17, %r1, 2;
	mov.u32 	%r18, _ZZ16layerNormKernel2PfiS_S_S_E6shared;
	add.s32 	%r4, %r18, %r17;
	add.s32 	%r5, %r4, 4096;
	mov.b32 	%r19, 0;
	st.shared.u32 	[%r4+4096], %r19;
	mov.u32 	%r20, %nctaid.x;
	mul.lo.s32 	%r6, %r20, %r28;
	mov.f32 	%f65, 0f00000000;
	mov.u32 	%r25, %r3;
$L__BB3_2:
	mul.wide.s32 	%rd6, %r25, 4;
	add.s64 	%rd7, %rd1, %rd6;
	ld.global.f32 	%f9, [%rd7];
	add.f32 	%f65, %f9, %f65;
	add.s32 	%r25, %r25, %r6;
	setp.lt.s32 	%p2, %r25, %r15;
	@%p2 bra 	$L__BB3_2;
	st.shared.f32 	[%r4], %f65;
	bar.sync 	0;
	setp.lt.u32 	%p3, %r28, 66;
	@%p3 bra 	$L__BB3_8;
	mov.u32 	%r26, %r28;
$L__BB3_5:
	shr.u32 	%r10, %r26, 1;
	setp.ge.u32 	%p4, %r1, %r10;
	@%p4 bra 	$L__BB3_7;
	shl.b32 	%r21, %r10, 2;
	add.s32 	%r22, %r4, %r21;
	ld.shared.f32 	%f10, [%r22];
	ld.shared.f32 	%f11, [%r4];
	add.f32 	%f12, %f10, %f11;
	st.shared.f32 	[%r4], %f12;
$L__BB3_7:
	bar.sync 	0;
	setp.gt.u32 	%p5, %r26, 131;
	mov.u32 	%r26, %r10;
	@%p5 bra 	$L__BB3_5;
$L__BB3_8:
	setp.gt.u32 	%p6, %r1, 31;
	@%p6 bra 	$L__BB3_10;
	ld.volatile.shared.f32 	%f13, [%r4+128];
	ld.volatile.shared.f32 	%f14, [%r4];
	add.f32 	%f15, %f13, %f14;
	st.volatile.shared.f32 	[%r4], %f15;
	ld.volatile.shared.f32 	%f16, [%r4+64];
	ld.volatile.shared.f32 	%f17, [%r4];
	add.f32 	%f18, %f16, %f17;
	st.volatile.shared.f32 	[%r4], %f18;
	ld.volatile.shared.f32 	%f19, [%r4+32];
	ld.volatile.shared.f32 	%f20, [%r4];
	add.f32 	%f21, %f19, %f20;
	st.volatile.shared.f32 	[%r4], %f21;
	ld.volatile.shared.f32 	%f22, [%r4+16];
	ld.volatile.shared.f32 	%f23, [%r4];
	add.f32 	%f24, %f22, %f23;
	st.volatile.shared.f32 	[%r4], %f24;
	ld.volatile.shared.f32 	%f25, [%r4+8];
	ld.volatile.shared.f32 	%f26, [%r4];
	add.f32 	%f27, %f25, %f26;
	st.volatile.shared.f32 	[%r4], %f27;
	ld.volatile.shared.f32 	%f28, [%r4+4];
	ld.volatile.shared.f32 	%f29, [%r4];
	add.f32 	%f30, %f28, %f29;
	st.volatile.shared.f32 	[%r4], %f30;
$L__BB3_10:
	ld.shared.f32 	%f31, [_ZZ16layerNormKernel2PfiS_S_S_E6shared];
	cvt.rn.f32.s32 	%f3, %r15;
	div.rn.f32 	%f4, %f31, %f3;
	ld.shared.f32 	%f66, [%r5];
	mov.u32 	%r27, %r3;
$L__BB3_11:
	mul.wide.s32 	%rd8, %r27, 4;
	add.s64 	%rd9, %rd1, %rd8;
	ld.global.f32 	%f32, [%rd9];
	sub.f32 	%f33, %f32, %f4;
	fma.rn.f32 	%f66, %f33, %f33, %f66;
	add.s32 	%r27, %r27, %r6;
	setp.lt.s32 	%p7, %r27, %r15;
	@%p7 bra 	$L__BB3_11;
	setp.lt.u32 	%p8, %r28, 66;
	st.shared.f32 	[%r5], %f66;
	bar.sync 	0;
	@%p8 bra 	$L__BB3_16;
$L__BB3_13:
	shr.u32 	%r14, %r28, 1;
	setp.ge.u32 	%p9, %r1, %r14;
	@%p9 bra 	$L__BB3_15;
	shl.b32 	%r23, %r14, 2;
	add.s32 	%r24, %r5, %r23;
	ld.shared.f32 	%f34, [%r24];
	ld.shared.f32 	%f35, [%r5];
	add.f32 	%f36, %f34, %f35;
	st.shared.f32 	[%r5], %f36;
$L__BB3_15:
	bar.sync 	0;
	setp.gt.u32 	%p10, %r28, 131;
	mov.u32 	%r28, %r14;
	@%p10 bra 	$L__BB3_13;
$L__BB3_16:
	setp.gt.u32 	%p11, %r1, 31;
	@%p11 bra 	$L__BB3_18;
	ld.volatile.shared.f32 	%f37, [%r4+4224];
	ld.volatile.shared.f32 	%f38, [%r4+4096];
	add.f32 	%f39, %f37, %f38;
	st.volatile.shared.f32 	[%r4+4096], %f39;
	ld.volatile.shared.f32 	%f40, [%r4+4160];
	ld.volatile.shared.f32 	%f41, [%r4+4096];
	add.f32 	%f42, %f40, %f41;
	st.volatile.shared.f32 	[%r4+4096], %f42;
	ld.volatile.shared.f32 	%f43, [%r4+4128];
	ld.volatile.shared.f32 	%f44, [%r4+4096];
	add.f32 	%f45, %f43, %f44;
	st.volatile.shared.f32 	[%r4+4096], %f45;
	ld.volatile.shared.f32 	%f46, [%r4+4112];
	ld.volatile.shared.f32 	%f47, [%r4+4096];
	add.f32 	%f48, %f46, %f47;
	st.volatile.shared.f32 	[%r4+4096], %f48;
	ld.volatile.shared.f32 	%f49, [%r4+4104];
	ld.volatile.shared.f32 	%f50, [%r4+4096];
	add.f32 	%f51, %f49, %f50;
	st.volatile.shared.f32 	[%r4+4096], %f51;
	ld.volatile.shared.f32 	%f52, [%r4+4100];
	ld.volatile.shared.f32 	%f53, [%r4+4096];
	add.f32 	%f54, %f52, %f53;
	st.volatile.shared.f32 	[%r4+4096], %f54;
$L__BB3_18:
	ld.shared.f32 	%f55, [_ZZ16layerNormKernel2PfiS_S_S_E6shared+4096];
	div.rn.f32 	%f56, %f55, %f3;
	add.f32 	%f57, %f56, 0f3727C5AC;
	sqrt.rn.f32 	%f58, %f57;
	mul.wide.s32 	%rd10, %r3, 4;
	add.s64 	%rd11, %rd1, %rd10;
	ld.global.f32 	%f59, [%rd11];
	sub.f32 	%f60, %f59, %f4;
	div.rn.f32 	%f61, %f60, %f58;
	cvta.to.global.u64 	%rd12, %rd3;
	add.s64 	%rd13, %rd12, %rd10;
	ld.global.f32 	%f62, [%rd13];
	cvta.to.global.u64 	%rd14, %rd4;
	add.s64 	%rd15, %rd14, %rd10;
	ld.global.f32 	%f63, [%rd15];
	fma.rn.f32 	%f64, %f62, %f61, %f63;
	cvta.to.global.u64 	%rd16, %rd2;
	add.s64 	%rd17, %rd16, %rd10;
	st.global.f32 	[%rd17], %f64;
$L__BB3_19:
	ret;

}
	// .globl	_Z19loadEmbeddingKernelPfiiiS_S_
.visible .entry _Z19loadEmbeddingKernelPfiiiS_S_(
	.param .u64 .ptr .align 1 _Z19loadEmbeddingKernelPfiiiS_S__param_0,
	.param .u32 _Z19loadEmbeddingKernelPfiiiS_S__param_1,
	.param .u32 _Z19loadEmbeddingKernelPfiiiS_S__param_2,
	.param .u32 _Z19loadEmbeddingKernelPfiiiS_S__param_3,
	.param .u64 .ptr .align 1 _Z19loadEmbeddingKernelPfiiiS_S__param_4,
	.param .u64 .ptr .align 1 _Z19loadEmbeddingKernelPfiiiS_S__param_5
)
{
	.reg .pred 	%p<2>;
	.reg .b32 	%r<10>;
	.reg .b32 	%f<4>;
	.reg .b64 	%rd<13>;

	ld.param.u64 	%rd1, [_Z19loadEmbeddingKernelPfiiiS_S__param_0];
	ld.param.u32 	%r2, [_Z19loadEmbeddingKernelPfiiiS_S__param_1];
	ld.param.u32 	%r3, [_Z19loadEmbeddingKernelPfiiiS_S__param_2];
	ld.param.u32 	%r4, [_Z19loadEmbeddingKernelPfiiiS_S__param_3];
	ld.param.u64 	%rd2, [_Z19loadEmbeddingKernelPfiiiS_S__param_4];
	ld.param.u64 	%rd3, [_Z19loadEmbeddingKernelPfiiiS_S__param_5];
	mov.u32 	%r5, %tid.x;
	mov.u32 	%r6, %ctaid.x;
	mov.u32 	%r7, %ntid.x;
	mad.lo.s32 	%r1, %r6, %r7, %r5;
	setp.ge.s32 	%p1, %r1, %r4;
	@%p1 bra 	$L__BB4_2;
	cvta.to.global.u64 	%rd4, %rd2;
	cvta.to.global.u64 	%rd5, %rd3;
	cvta.to.global.u64 	%rd6, %rd1;
	mad.lo.s32 	%r8, %r4, %r2, %r1;
	mul.wide.s32 	%rd7, %r8, 4;
	add.s64 	%rd8, %rd4, %rd7;
	ld.global.f32 	%f1, [%rd8];
	mad.lo.s32 	%r9, %r4, %r3, %r1;
	mul.wide.s32 	%rd9, %r9, 4;
	add.s64 	%rd10, %rd5, %rd9;
	ld.global.f32 	%f2, [%rd10];
	add.f32 	%f3, %f1, %f2;
	mul.wide.s32 	%rd11, %r1, 4;
	add.s64 	%rd12, %rd6, %rd11;
	st.global.f32 	[%rd12], %f3;
$L__BB4_2:
	ret;

}


// ===== COMPILED SASS (sm_100) =====

	.target	sm_100

	.elftype	@"ET_EXEC"


//--------------------- .note.nv.tkinfo           --------------------------
	.section	.note.nv.tkinfo,"",@"SHT_NOTE"
	.sectionflags	@"SHF_NOTE_NV_TKINFO"
	.tkinfo
        /*0018*/ 	.word	0x00000002
        /*0030*/ 	.string	""
        /*0030*/ 	.string	"ptxas"
        /*0030*/ 	.string	"Cuda compilation tools, release 13.0, V13.0.88"
        /*0030*/ 	.string	"Build cuda_13.0.r13.0/compiler.36424714_0"
        /*0030*/ 	.string	"-arch sm_100 -m 64 "



//--------------------- .note.nv.cuinfo           --------------------------
	.section	.note.nv.cuinfo,"",@"SHT_NOTE"
	.sectionflags	@"SHF_NOTE_NV_CUINFO"
        /*0018*/ 	.short	0x0002
        /*001a*/ 	.short	0x0064
        /*001c*/ 	.short	0x0082
	.zero		2


//--------------------- .nv.info                  --------------------------
	.section	.nv.info,"",@"SHT_CUDA_INFO"
	.align	4


	//----- nvinfo : EIATTR_REGCOUNT
	.align		4
        /*0000*/ 	.byte	0x04, 0x2f
        /*0002*/ 	.short	(.L_1 - .L_0)
	.align		4
.L_0:
        /*0004*/ 	.word	index@(_Z10attnKerneliPfS_S_i)
        /*0008*/ 	.word	0x0000001a


	//----- nvinfo : EIATTR_FRAME_SIZE
	.align		4
.L_1:
        /*000c*/ 	.byte	0x04, 0x11
        /*000e*/ 	.short	(.L_3 - .L_2)
	.align		4
.L_2:
        /*0010*/ 	.word	index@($__internal_5_$__cuda_sm3x_div_rn_noftz_f32_slowpath)
        /*0014*/ 	.word	0x00000000


	//----- nvinfo : EIATTR_FRAME_SIZE
	.align		4
.L_3:
        /*0018*/ 	.byte	0x04, 0x11
        /*001a*/ 	.short	(.L_5 - .L_4)
	.align		4
.L_4:
        /*001c*/ 	.word	index@($__internal_4_$__cuda_sm20_sqrt_rn_f32_slowpath)
        /*0020*/ 	.word	0x00000000


	//----- nvinfo : EIATTR_FRAME_SIZE
	.align		4
.L_5:
        /*0024*/ 	.byte	0x04, 0x11
        /*0026*/ 	.short	(.L_7 - .L_6)
	.align		4
.L_6:
        /*0028*/ 	.word	index@($__internal_3_$__cuda_sm20_rcp_rn_f32_slowpath)
        /*002c*/ 	.word	0x00000000


	//----- nvinfo : EIATTR_FRAME_SIZE
	.align		4
.L_7:
        /*0030*/ 	.byte	0x04, 0x11
        /*0032*/ 	.short	(.L_9 - .L_8)
	.align		4
.L_8:
        /*0034*/ 	.word	index@(_Z10attnKerneliPfS_S_i)
        /*0038*/ 	.word	0x00000000


	//----- nvinfo : EIATTR_REGCOUNT
	.align		4
.L_9:
        /*003c*/ 	.byte	0x04, 0x2f
        /*003e*/ 	.short	(.L_11 - .L_10)
	.align		4
.L_10:
        /*0040*/ 	.word	index@(_Z11gemvKernel4PfS_S_S_ii)
        /*0044*/ 	.word	0x00000011


	//----- nvinfo : EIATTR_FRAME_SIZE
	.align		4
.L_11:
        /*0048*/ 	.byte	0x04, 0x11
        /*004a*/ 	.short	(.L_13 - .L_12)
	.align		4
.L_12:
        /*004c*/ 	.word	index@(_Z11gemvKernel4PfS_S_S_ii)
        /*0050*/ 	.word	0x00000000


	//----- nvinfo : EIATTR_REGCOUNT
	.align		4
.L_13:
        /*0054*/ 	.byte	0x04, 0x2f
        /*0056*/ 	.short	(.L_15 - .L_14)
	.align		4
.L_14:
        /*0058*/ 	.word	index@(_Z15gemvGeluKernel4PfS_S_S_ii)
        /*005c*/ 	.word	0x00000011


	//----- nvinfo : EIATTR_FRAME_SIZE
	.align		4
.L_15:
        /*0060*/ 	.byte	0x04, 0x11
        /*0062*/ 	.short	(.L_17 - .L_16)
	.align		4
.L_16:
        /*0064*/ 	.word	index@($__internal_2_$__cuda_sm3x_div_rn_noftz_f32_slowpath)
        /*0068*/ 	.word	0x00000000


	//----- nvinfo : EIATTR_FRAME_SIZE
	.align		4
.L_17:
        /*006c*/ 	.byte	0x04, 0x11
        /*006e*/ 	.short	(.L_19 - .L_18)
	.align		4
.L_18:
        /*0070*/ 	.word	index@(_Z15gemvGeluKernel4PfS_S_S_ii)
        /*0074*/ 	.word	0x00000000


	//----- nvinfo : EIATTR_REGCOUNT
	.align		4
.L_19:
        /*0078*/ 	.byte	0x04, 0x2f
        /*007a*/ 	.short	(.L_21 - .L_20)
	.align		4
.L_20:
        /*007c*/ 	.word	index@(_Z16layerNormKernel2PfiS_S_S_)
        /*0080*/ 	.word	0x00000015


	//----- nvinfo : EIATTR_FRAME_SIZE
	.align		4
.L_21:
        /*0084*/ 	.byte	0x04, 0x11
        /*0086*/ 	.short	(.L_23 - .L_22)
	.align		4
.L_22:
        /*0088*/ 	.word	index@($__internal_1_$__cuda_sm3x_div_rn_noftz_f32_slowpath)
        /*008c*/ 	.word	0x00000000


	//----- nvinfo : EIATTR_FRAME_SIZE
	.align		4
.L_23:
        /*0090*/ 	.byte	0x04, 0x11
        /*0092*/ 	.short	(.L_25 - .L_24)
	.align		4
.L_24:
        /*0094*/ 	.word	index@($__internal_0_$__cuda_sm20_sqrt_rn_f32_slowpath)
        /*0098*/ 	.word	0x00000000


	//----- nvinfo : EIATTR_FRAME_SIZE
	.align		4
.L_25:
        /*009c*/ 	.byte	0x04, 0x11
        /*009e*/ 	.short	(.L_27 - .L_26)
	.align		4
.L_26:
        /*00a0*/ 	.word	index@(_Z16layerNormKernel2PfiS_S_S_)
        /*00a4*/ 	.word	0x00000000


	//----- nvinfo : EIATTR_REGCOUNT
	.align		4
.L_27:
        /*00a8*/ 	.byte	0x04, 0x2f
        /*00aa*/ 	.short	(.L_29 - .L_28)
	.align		4
.L_28:
        /*00ac*/ 	.word	index@(_Z19loadEmbeddingKernelPfiiiS_S_)
        /*00b0*/ 	.word	0x0000000e


	//----- nvinfo : EIATTR_FRAME_SIZE
	.align		4
.L_29:
        /*00b4*/ 	.byte	0x04, 0x11
        /*00b6*/ 	.short	(.L_31 - .L_30)
	.align		4
.L_30:
        /*00b8*/ 	.word	index@(_Z19loadEmbeddingKernelPfiiiS_S_)
        /*00bc*/ 	.word	0x00000000


	//----- nvinfo : EIATTR_MIN_STACK_SIZE
	.align		4
.L_31:
        /*00c0*/ 	.byte	0x04, 0x12
        /*00c2*/ 	.short	(.L_33 - .L_32)
	.align		4
.L_32:
        /*00c4*/ 	.word	index@(_Z19loadEmbeddingKernelPfiiiS_S_)
        /*00c8*/ 	.word	0x00000000


	//----- nvinfo : EIATTR_MIN_STACK_SIZE
	.align		4
.L_33:
        /*00cc*/ 	.byte	0x04, 0x12
        /*00ce*/ 	.short	(.L_35 - .L_34)
	.align		4
.L_34:
        /*00d0*/ 	.word	index@(_Z16layerNormKernel2PfiS_S_S_)
        /*00d4*/ 	.word	0x00000000


	//----- nvinfo : EIATTR_MIN_STACK_SIZE
	.align		4
.L_35:
        /*00d8*/ 	.byte	0x04, 0x12
        /*00da*/ 	.short	(.L_37 - .L_36)
	.align		4
.L_36:
        /*00dc*/ 	.word	index@(_Z15gemvGeluKernel4PfS_S_S_ii)
        /*00e0*/ 	.word	0x00000000


	//----- nvinfo : EIATTR_MIN_STACK_SIZE
	.align		4
.L_37:
        /*00e4*/ 	.byte	0x04, 0x12
        /*00e6*/ 	.short	(.L_39 - .L_38)
	.align		4
.L_38:
        /*00e8*/ 	.word	index@(_Z11gemvKernel4PfS_S_S_ii)
        /*00ec*/ 	.word	0x00000000


	//----- nvinfo : EIATTR_MIN_STACK_SIZE
	.align		4
.L_39:
        /*00f0*/ 	.byte	0x04, 0x12
        /*00f2*/ 	.short	(.L_41 - .L_40)
	.align		4
.L_40:
        /*00f4*/ 	.word	index@(_Z10attnKerneliPfS_S_i)
        /*00f8*/ 	.word	0x00000000
.L_41:


//--------------------- .nv.compat                --------------------------
	.section	.nv.compat,"",@"SHT_CUDA_COMPAT_INFO"
	.align	4
        /*0000*/ 	.byte	0x02, 0x09, 0x00, 0x00, 0x02, 0x02, 0x01, 0x00, 0x02, 0x05, 0x05, 0x00, 0x03, 0x07, 0x01, 0x01
        /*0010*/ 	.byte	0x02, 0x03, 0x00, 0x00, 0x02, 0x06, 0x01, 0x00, 0x04, 0x0b, 0x08, 0x00, 0x01, 0x00, 0x00, 0x00
        /*0020*/ 	.byte	0x00, 0x00, 0x00, 0x00


//--------------------- .nv.info._Z19loadEmbeddingKernelPfiiiS_S_ --------------------------
	.section	.nv.info._Z19loadEmbeddingKernelPfiiiS_S_,"",@"SHT_CUDA_INFO"
	.sectionflags	@""
	.align	4


	//----- nvinfo : EIATTR_CUDA_API_VERSION
	.align		4
        /*0000*/ 	.byte	0x04, 0x37
        /*0002*/ 	.short	(.L_43 - .L_42)
.L_42:
        /*0004*/ 	.word	0x00000082


	//----- nvinfo : EIATTR_KPARAM_INFO
	.align		4
.L_43:
        /*0008*/ 	.byte	0x04, 0x17
        /*000a*/ 	.short	(.L_45 - .L_44)
.L_44:
        /*000c*/ 	.word	0x00000000
        /*0010*/ 	.short	0x0005
        /*0012*/ 	.short	0x0020
        /*0014*/ 	.byte	0x00, 0xf5, 0x21, 0x00


	//----- nvinfo : EIATTR_KPARAM_INFO
	.align		4
.L_45:
        /*0018*/ 	.byte	0x04, 0x17
        /*001a*/ 	.short	(.L_47 - .L_46)
.L_46:
        /*001c*/ 	.word	0x00000000
        /*0020*/ 	.short	0x0004
        /*0022*/ 	.short	0x0018
        /*0024*/ 	.byte	0x00, 0xf5, 0x21, 0x00


	//----- nvinfo : EIATTR_KPARAM_INFO
	.align		4
.L_47:
        /*0028*/ 	.byte	0x04, 0x17
        /*002a*/ 	.short	(.L_49 - .L_48)
.L_48:
        /*002c*/ 	.word	0x00000000
        /*0030*/ 	.short	0x0003
        /*0032*/ 	.short	0x0010
        /*0034*/ 	.byte	0x00, 0xf0, 0x11, 0x00


	//----- nvinfo : EIATTR_KPARAM_INFO
	.align		4
.L_49:
        /*0038*/ 	.byte	0x04, 0x17
        /*003a*/ 	.short	(.L_51 - .L_50)
.L_50:
        /*003c*/ 	.word	0x00000000
        /*0040*/ 	.short	0x0002
        /*0042*/ 	.short	0x000c
        /*0044*/ 	.byte	0x00, 0xf0, 0x11, 0x00


	//----- nvinfo : EIATTR_KPARAM_INFO
	.align		4
.L_51:
        /*0048*/ 	.byte	0x04, 0x17
        /*004a*/ 	.short	(.L_53 - .L_52)
.L_52:
        /*004c*/ 	.word	0x00000000
        /*0050*/ 	.short	0x0001
        /*0052*/ 	.short	0x0008
        /*0054*/ 	.byte	0x00, 0xf0, 0x11, 0x00


	//----- nvinfo : EIATTR_KPARAM_INFO
	.align		4
.L_53:
        /*0058*/ 	.byte	0x04, 0x17
        /*005a*/ 	.short	(.L_55 - .L_54)
.L_54:
        /*005c*/ 	.word	0x00000000
        /*0060*/ 	.short	0x0000
        /*0062*/ 	.short	0x0000
        /*0064*/ 	.byte	0x00, 0xf5, 0x21, 0x00


	//----- nvinfo : EIATTR_SPARSE_MMA_MASK
	.align		4
.L_55:
        /*0068*/ 	.byte	0x03, 0x50
        /*006a*/ 	.short	0x0000


	//----- nvinfo : EIATTR_MAXREG_COUNT
	.align		4
        /*006c*/ 	.byte	0x03, 0x1b
        /*006e*/ 	.short	0x00ff


	//----- nvinfo : EIATTR_MERCURY_ISA_VERSION
	.align		4
        /*0070*/ 	.byte	0x03, 0x5f
        /*0072*/ 	.short	0x0101


	//----- nvinfo : EIATTR_VRC_CTA_INIT_COUNT
	.align		4
        /*0074*/ 	.byte	0x02, 0x4a
	.zero		1
	.zero		1


	//----- nvinfo : EIATTR_EXIT_INSTR_OFFSETS
	.align		4
        /*0078*/ 	.byte	0x04, 0x1c
        /*007a*/ 	.short	(.L_57 - .L_56)


	//   ....[0]....
.L_56:
        /*007c*/ 	.word	0x00000070


	//   ....[1]....
        /*0080*/ 	.word	0x00000160


	//----- nvinfo : EIATTR_CBANK_PARAM_SIZE
	.align		4
.L_57:
        /*0084*/ 	.byte	0x03, 0x19
        /*0086*/ 	.short	0x0028


	//----- nvinfo : EIATTR_PARAM_CBANK
	.align		4
        /*0088*/ 	.byte	0x04, 0x0a
        /*008a*/ 	.short	(.L_59 - .L_58)
	.align		4
.L_58:
        /*008c*/ 	.word	index@(.nv.constant0._Z19loadEmbeddingKernelPfiiiS_S_)
        /*0090*/ 	.short	0x0380
        /*0092*/ 	.short	0x0028


	//----- nvinfo : EIATTR_SW_WAR
	.align		4
.L_59:
        /*0094*/ 	.byte	0x04, 0x36
        /*0096*/ 	.short	(.L_61 - .L_60)
.L_60:
        /*0098*/ 	.word	0x00000008
.L_61:


//--------------------- .nv.info._Z16layerNormKernel2PfiS_S_S_ --------------------------
	.section	.nv.info._Z16layerNormKernel2PfiS_S_S_,"",@"SHT_CUDA_INFO"
	.sectionflags	@""
	.align	4


	//----- nvinfo : EIATTR_CUDA_API_VERSION
	.align		4
        /*0000*/ 	.byte	0x04, 0x37
        /*0002*/ 	.short	(.L_63 - .L_62)
.L_62:
        /*0004*/ 	.word	0x00000082


	//----- nvinfo : EIATTR_KPARAM_INFO
	.align		4
.L_63:
        /*0008*/ 	.byte	0x04, 0x17
        /*000a*/ 	.short	(.L_65 - .L_64)
.L_64:
        /*000c*/ 	.word	0x00000000
        /*0010*/ 	.short	0x0004
        /*0012*/ 	.short	0x0020
        /*0014*/ 	.byte	0x00, 0xf5, 0x21, 0x00


	//----- nvinfo : EIATTR_KPARAM_INFO
	.align		4
.L_65:
        /*0018*/ 	.byte	0x04, 0x17
        /*001a*/ 	.short	(.L_67 - .L_66)
.L_66:
        /*001c*/ 	.word	0x00000000
        /*0020*/ 	.short	0x0003
        /*0022*/ 	.short	0x0018
        /*0024*/ 	.byte	0x00, 0xf5, 0x21, 0x00


	//----- nvinfo : EIATTR_KPARAM_INFO
	.align		4
.L_67:
        /*0028*/ 	.byte	0x04, 0x17
        /*002a*/ 	.short	(.L_69 - .L_68)
.L_68:
        /*002c*/ 	.word	0x00000000
        /*0030*/ 	.short	0x0002
        /*0032*/ 	.short	0x0010
        /*0034*/ 	.byte	0x00, 0xf5, 0x21, 0x00


	//----- nvinfo : EIATTR_KPARAM_INFO
	.align		4
.L_69:
        /*0038*/ 	.byte	0x04, 0x17
        /*003a*/ 	.short	(.L_71 - .L_70)
.L_70:
        /*003c*/ 	.word	0x00000000
        /*0040*/ 	.short	0x0001
        /*0042*/ 	.short	0x0008
        /*0044*/ 	.byte	0x00, 0xf0, 0x11, 0x00


	//----- nvinfo : EIATTR_KPARAM_INFO
	.align		4
.L_71:
        /*0048*/ 	.byte	0x04, 0x17
        /*004a*/ 	.short	(.L_73 - .L_72)
.L_72:
        /*004c*/ 	.word	0x00000000
        /*0050*/ 	.short	0x0000
        /*0052*/ 	.short	0x0000
        /*0054*/ 	.byte	0x00, 0xf5, 0x21, 0x00


	//----- nvinfo : EIATTR_SPARSE_MMA_MASK
	.align		4
.L_73:
        /*0058*/ 	.byte	0x03, 0x50
        /*005a*/ 	.short	0x0000


	//----- nvinfo : EIATTR_MAXREG_COUNT
	.align		4
        /*005c*/ 	.byte	0x03, 0x1b
        /*005e*/ 	.short	0x00ff


	//----- nvinfo : EIATTR_NUM_BARRIERS
	.align		4
        /*0060*/ 	.byte	0x02, 0x4c
        /*0062*/ 	.byte	0x01
	.zero		1


	//----- nvinfo : EIATTR_MERCURY_ISA_VERSION
	.align		4
        /*0064*/ 	.byte	0x03, 0x5f
        /*0066*/ 	.short	0x0101


	//----- nvinfo : EIATTR_VRC_CTA_INIT_COUNT
	.align		4
        /*0068*/ 	.byte	0x02, 0x4a
	.zero		1
	.zero		1


	//----- nvinfo : EIATTR_EXIT_INSTR_OFFSETS
	.align		4
        /*006c*/ 	.byte	0x04, 0x1c
        /*006e*/ 	.short	(.L_75 - .L_74)


	//   ....[0]....
.L_74:
        /*0070*/ 	.word	0x00000070


	//   ....[1]....
        /*0074*/ 	.word	0x00000c90


	//----- nvinfo : EIATTR_CRS_STACK_SIZE
	.align		4
.L_75:
        /*0078*/ 	.byte	0x04, 0x1e
        /*007a*/ 	.short	(.L_77 - .L_76)
.L_76:
        /*007c*/ 	.word	0x00000000


	//----- nvinfo : EIATTR_CBANK_PARAM_SIZE
	.align		4
.L_77:
        /*0080*/ 	.byte	0x03, 0x19
        /*0082*/ 	.short	0x0028


	//----- nvinfo : EIATTR_PARAM_CBANK
	.align		4
        /*0084*/ 	.byte	0x04, 0x0a
        /*0086*/ 	.short	(.L_79 - .L_78)
	.align		4
.L_78:
        /*0088*/ 	.word	index@(.nv.constant0._Z16layerNormKernel2PfiS_S_S_)
        /*008c*/ 	.short	0x0380
        /*008e*/ 	.short	0x0028


	//----- nvinfo : EIATTR_SW_WAR
	.align		4
.L_79:
        /*0090*/ 	.byte	0x04, 0x36
        /*0092*/ 	.short	(.L_81 - .L_80)
.L_80:
        /*0094*/ 	.word	0x00000008
.L_81:


//--------------------- .nv.info._Z15gemvGeluKernel4PfS_S_S_ii --------------------------
	.section	.nv.info._Z15gemvGeluKernel4PfS_S_S_ii,"",@"SHT_CUDA_INFO"
	.sectionflags	@""
	.align	4


	//----- nvinfo : EIATTR_CUDA_API_VERSION
	.align		4
        /*0000*/ 	.byte	0x04, 0x37
        /*0002*/ 	.short	(.L_83 - .L_82)
.L_82:
        /*0004*/ 	.word	0x00000082


	//----- nvinfo : EIATTR_KPARAM_INFO
	.align		4
.L_83:
        /*0008*/ 	.byte	0x04, 0x17
        /*000a*/ 	.short	(.L_85 - .L_84)
.L_84:
        /*000c*/ 	.word	0x00000000
        /*0010*/ 	.short	0x0005
        /*0012*/ 	.short	0x0024
        /*0014*/ 	.byte	0x00, 0xf0, 0x11, 0x00


	//----- nvinfo : EIATTR_KPARAM_INFO
	.align		4
.L_85:
        /*0018*/ 	.byte	0x04, 0x17
        /*001a*/ 	.short	(.L_87 - .L_86)
.L_86:
        /*001c*/ 	.word	0x00000000
        /*0020*/ 	.short	0x0004
        /*0022*/ 	.short	0x0020
        /*0024*/ 	.byte	0x00, 0xf0, 0x11, 0x00


	//----- nvinfo : EIATTR_KPARAM_INFO
	.align		4
.L_87:
        /*0028*/ 	.byte	0x04, 0x17
        /*002a*/ 	.short	(.L_89 - .L_88)
.L_88:
        /*002c*/ 	.word	0x00000000
        /*0030*/ 	.short	0x0003
        /*0032*/ 	.short	0x0018
        /*0034*/ 	.byte	0x00, 0xf5, 0x21, 0x00


	//----- nvinfo : EIATTR_KPARAM_INFO
	.align		4
.L_89:
        /*0038*/ 	.byte	0x04, 0x17
        /*003a*/ 	.short	(.L_91 - .L_90)
.L_90:
        /*003c*/ 	.word	0x00000000
        /*0040*/ 	.short	0x0002
        /*0042*/ 	.short	0x0010
        /*0044*/ 	.byte	0x00, 0xf5, 0x21, 0x00


	//----- nvinfo : EIATTR_KPARAM_INFO
	.align		4
.L_91:
        /*0048*/ 	.byte	0x04, 0x17
        /*004a*/ 	.short	(.L_93 - .L_92)
.L_92:
        /*004c*/ 	.word	0x00000000
        /*0050*/ 	.short	0x0001
        /*0052*/ 	.short	0x0008
        /*0054*/ 	.byte	0x00, 0xf5, 0x21, 0x00


	//----- nvinfo : EIATTR_KPARAM_INFO
	.align		4
.L_93:
        /*0058*/ 	.byte	0x04, 0x17
        /*005a*/ 	.short	(.L_95 - .L_94)
.L_94:
        /*005c*/ 	.word	0x00000000
        /*0060*/ 	.short	0x0000
        /*0062*/ 	.short	0x0000
        /*0064*/ 	.byte	0x00, 0xf5, 0x21, 0x00


	//----- nvinfo : EIATTR_SPARSE_MMA_MASK
	.align		4
.L_95:
        /*0068*/ 	.byte	0x03, 0x50
        /*006a*/ 	.short	0x0000


	//----- nvinfo : EIATTR_MAXREG_COUNT
	.align		4
        /*006c*/ 	.byte	0x03, 0x1b
        /*006e*/ 	.short	0x00ff


	//----- nvinfo : EIATTR_NUM_BARRIERS
	.align		4
        /*0070*/ 	.byte	0x02, 0x4c
        /*0072*/ 	.byte	0x01
	.zero		1


	//----- nvinfo : EIATTR_MERCURY_ISA_VERSION
	.align		4
        /*0074*/ 	.byte	0x03, 0x5f
        /*0076*/ 	.short	0x0101


	//----- nvinfo : EIATTR_VRC_CTA_INIT_COUNT
	.align		4
        /*0078*/ 	.byte	0x02, 0x4a
	.zero		1
	.zero		1


	//----- nvinfo : EIATTR_EXIT_INSTR_OFFSETS
	.align		4
        /*007c*/ 	.byte	0x04, 0x1c
        /*007e*/ 	.short	(.L_97 - .L_96)


	//   ....[0]....
.L_96:
        /*0080*/ 	.word	0x00000330


	//   ....[1]....
        /*0084*/ 	.word	0x000004d0


	//   ....[2]....
        /*0088*/ 	.word	0x00000730


	//----- nvinfo : EIATTR_CRS_STACK_SIZE
	.align		4
.L_97:
        /*008c*/ 	.byte	0x04, 0x1e
        /*008e*/ 	.short	(.L_99 - .L_98)
.L_98:
        /*0090*/ 	.word	0x00000000


	//----- nvinfo : EIATTR_CBANK_PARAM_SIZE
	.align		4
.L_99:
        /*0094*/ 	.byte	0x03, 0x19
        /*0096*/ 	.short	0x0028


	//----- nvinfo : EIATTR_PARAM_CBANK
	.align		4
        /*0098*/ 	.byte	0x04, 0x0a
        /*009a*/ 	.short	(.L_101 - .L_100)
	.align		4
.L_100:
        /*009c*/ 	.word	index@(.nv.constant0._Z15gemvGeluKernel4PfS_S_S_ii)
        /*00a0*/ 	.short	0x0380
        /*00a2*/ 	.short	0x0028


	//----- nvinfo : EIATTR_SW_WAR
	.align		4
.L_101:
        /*00a4*/ 	.byte	0x04, 0x36
        /*00a6*/ 	.short	(.L_103 - .L_102)
.L_102:
        /*00a8*/ 	.word	0x00000008
.L_103:


//--------------------- .nv.info._Z11gemvKernel4PfS_S_S_ii --------------------------
	.section	.nv.info._Z11gemvKernel4PfS_S_S_ii,"",@"SHT_CUDA_INFO"
	.sectionflags	@""
	.align	4


	//----- nvinfo : EIATTR_CUDA_API_VERSION
	.align		4
        /*0000*/ 	.byte	0x04, 0x37
        /*0002*/ 	.short	(.L_105 - .L_104)
.L_104:
        /*0004*/ 	.word	0x00000082


	//----- nvinfo : EIATTR_KPARAM_INFO
	.align		4
.L_105:
        /*0008*/ 	.byte	0x04, 0x17
        /*000a*/ 	.short	(.L_107 - .L_106)
.L_106:
        /*000c*/ 	.word	0x00000000
        /*0010*/ 	.short	0x0005
        /*0012*/ 	.short	0x0024
        /*0014*/ 	.byte	0x00, 0xf0, 0x11, 0x00


	//----- nvinfo : EIATTR_KPARAM_INFO
	.align		4
.L_107:
        /*0018*/ 	.byte	0x04, 0x17
        /*001a*/ 	.short	(.L_109 - .L_108)
.L_108:
        /*001c*/ 	.word	0x00000000
        /*0020*/ 	.short	0x0004
        /*0022*/ 	.short	0x0020
        /*0024*/ 	.byte	0x00, 0xf0, 0x11, 0x00


	//----- nvinfo : EIATTR_KPARAM_INFO
	.align		4
.L_109:
        /*0028*/ 	.byte	0x04, 0x17
        /*002a*/ 	.short	(.L_111 - .L_110)
.L_110:
        /*002c*/ 	.word	0x00000000
        /*0030*/ 	.short	0x0003
        /*0032*/ 	.short	0x0018
        /*0034*/ 	.byte	0x00, 0xf5, 0x21, 0x00


	//----- nvinfo : EIATTR_KPARAM_INFO
	.align		4
.L_111:
        /*0038*/ 	.byte	0x04, 0x17
        /*003a*/ 	.short	(.L_113 - .L_112)
.L_112:
        /*003c*/ 	.word	0x00000000
        /*0040*/ 	.short	0x0002
        /*0042*/ 	.short	0x0010
        /*0044*/ 	.byte	0x00, 0xf5, 0x21, 0x00


	//----- nvinfo : EIATTR_KPARAM_INFO
	.align		4
.L_113:
        /*0048*/ 	.byte	0x04, 0x17
        /*004a*/ 	.short	(.L_115 - .L_114)
.L_114:
        /*004c*/ 	.word	0x00000000
        /*0050*/ 	.short	0x0001
        /*0052*/ 	.short	0x0008
        /*0054*/ 	.byte	0x00, 0xf5, 0x21, 0x00


	//----- nvinfo : EIATTR_KPARAM_INFO
	.align		4
.L_115:
        /*0058*/ 	.byte	0x04, 0x17
        /*005a*/ 	.short	(.L_117 - .L_116)
.L_116:
        /*005c*/ 	.word	0x00000000
        /*0060*/ 	.short	0x0000
        /*0062*/ 	.short	0x0000
        /*0064*/ 	.byte	0x00, 0xf5, 0x21, 0x00


	//----- nvinfo : EIATTR_SPARSE_MMA_MASK
	.align		4
.L_117:
        /*0068*/ 	.byte	0x03, 0x50
        /*006a*/ 	.short	0x0000


	//----- nvinfo : EIATTR_MAXREG_COUNT
	.align		4
        /*006c*/ 	.byte	0x03, 0x1b
        /*006e*/ 	.short	0x00ff


	//----- nvinfo : EIATTR_NUM_BARRIERS
	.align		4
        /*0070*/ 	.byte	0x02, 0x4c
        /*0072*/ 	.byte	0x01
	.zero		1


	//----- nvinfo : EIATTR_MERCURY_ISA_VERSION
	.align		4
        /*0074*/ 	.byte	0x03, 0x5f
        /*0076*/ 	.short	0x0101


	//----- nvinfo : EIATTR_VRC_CTA_INIT_COUNT
	.align		4
        /*0078*/ 	.byte	0x02, 0x4a
	.zero		1
	.zero		1


	//----- nvinfo : EIATTR_EXIT_INSTR_OFFSETS
	.align		4
        /*007c*/ 	.byte	0x04, 0x1c
        /*007e*/ 	.short	(.L_119 - .L_118)


	//   ....[0]....
.L_118:
        /*0080*/ 	.word	0x00000330


	//   ....[1]....
        /*0084*/ 	.word	0x000004d0


	//   ....[2]....
        /*0088*/ 	.word	0x000005c0


	//----- nvinfo : EIATTR_CRS_STACK_SIZE
	.align		4
.L_119:
        /*008c*/ 	.byte	0x04, 0x1e
        /*008e*/ 	.short	(.L_121 - .L_120)
.L_120:
        /*0090*/ 	.word	0x00000000


	//----- nvinfo : EIATTR_CBANK_PARAM_SIZE
	.align		4
.L_121:
        /*0094*/ 	.byte	0x03, 0x19
        /*0096*/ 	.short	0x0028


	//----- nvinfo : EIATTR_PARAM_CBANK
	.align		4
        /*0098*/ 	.byte	0x04, 0x0a
        /*009a*/ 	.short	(.L_123 - .L_122)
	.align		4
.L_122:
        /*009c*/ 	.word	index@(.nv.constant0._Z11gemvKernel4PfS_S_S_ii)
        /*00a0*/ 	.short	0x0380
        /*00a2*/ 	.short	0x0028


	//----- nvinfo : EIATTR_SW_WAR
	.align		4
.L_123:
        /*00a4*/ 	.byte	0x04, 0x36
        /*00a6*/ 	.short	(.L_125 - .L_124)
.L_124:
        /*00a8*/ 	.word	0x00000008
.L_125:


//--------------------- .nv.info._Z10attnKerneliPfS_S_i --------------------------
	.section	.nv.info._Z10attnKerneliPfS_S_i,"",@"SHT_CUDA_INFO"
	.sectionflags	@""
	.align	4


	//----- nvinfo : EIATTR_CUDA_API_VERSION
	.align		4
        /*0000*/ 	.byte	0x04, 0x37
        /*0002*/ 	.short	(.L_127 - .L_126)
.L_126:
        /*0004*/ 	.word	0x00000082


	//----- nvinfo : EIATTR_KPARAM_INFO
	.align		4
.L_127:
        /*0008*/ 	.byte	0x04, 0x17
        /*000a*/ 	.short	(.L_129 - .L_128)
.L_128:
        /*000c*/ 	.word	0x00000000
        /*0010*/ 	.short	0x0004
        /*0012*/ 	.short	0x0020
        /*0014*/ 	.byte	0x00, 0xf0, 0x11, 0x00


	//----- nvinfo : EIATTR_KPARAM_INFO
	.align		4
.L_129:
        /*0018*/ 	.byte	0x04, 0x17
        /*001a*/ 	.short	(.L_131 - .L_130)
.L_130:
        /*001c*/ 	.word	0x00000000
        /*0020*/ 	.short	0x0003
        /*0022*/ 	.short	0x0018
        /*0024*/ 	.byte	0x00, 0xf5, 0x21, 0x00


	//----- nvinfo : EIATTR_KPARAM_INFO
	.align		4
.L_131:
        /*0028*/ 	.byte	0x04, 0x17
        /*002a*/ 	.short	(.L_133 - .L_132)
.L_132:
        /*002c*/ 	.word	0x00000000
        /*0030*/ 	.short	0x0002
        /*0032*/ 	.short	0x0010
        /*0034*/ 	.byte	0x00, 0xf5, 0x21, 0x00


	//----- nvinfo : EIATTR_KPARAM_INFO
	.align		4
.L_133:
        /*0038*/ 	.byte	0x04, 0x17
        /*003a*/ 	.short	(.L_135 - .L_134)
.L_134:
        /*003c*/ 	.word	0x00000000
        /*0040*/ 	.short	0x0001
        /*0042*/ 	.short	0x0008
        /*0044*/ 	.byte	0x00, 0xf5, 0x21, 0x00


	//----- nvinfo : EIATTR_KPARAM_INFO
	.align		4
.L_135:
        /*0048*/ 	.byte	0x04, 0x17
        /*004a*/ 	.short	(.L_137 - .L_136)
.L_136:
        /*004c*/ 	.word	0x00000000
        /*0050*/ 	.short	0x0000
        /*0052*/ 	.short	0x0000
        /*0054*/ 	.byte	0x00, 0xf0, 0x11, 0x00


	//----- nvinfo : EIATTR_SPARSE_MMA_MASK
	.align		4
.L_137:
        /*0058*/ 	.byte	0x03, 0x50
        /*005a*/ 	.short	0x0000


	//----- nvinfo : EIATTR_MAXREG_COUNT
	.align		4
        /*005c*/ 	.byte	0x03, 0x1b
        /*005e*/ 	.short	0x00ff


	//----- nvinfo : EIATTR_NUM_BARRIERS
	.align		4
        /*0060*/ 	.byte	0x02, 0x4c
        /*0062*/ 	.byte	0x01
	.zero		1


	//----- nvinfo : EIATTR_MERCURY_ISA_VERSION
	.align		4
        /*0064*/ 	.byte	0x03, 0x5f
        /*0066*/ 	.short	0x0101


	//----- nvinfo : EIATTR_VRC_CTA_INIT_COUNT
	.align		4
        /*0068*/ 	.byte	0x02, 0x4a
	.zero		1
	.zero		1


	//----- nvinfo : EIATTR_EXIT_INSTR_OFFSETS
	.align		4
        /*006c*/ 	.byte	0x04, 0x1c
        /*006e*/ 	.short	(.L_139 - .L_138)


	//   ....[0]....
.L_138:
        /*0070*/ 	.word	0x00000ac0


	//----- nvinfo : EIATTR_CRS_STACK_SIZE
	.align		4
.L_139:
        /*0074*/ 	.byte	0x04, 0x1e
        /*0076*/ 	.short	(.L_141 - .L_140)
.L_140:
        /*0078*/ 	.word	0x00000000


	//----- nvinfo : EIATTR_CBANK_PARAM_SIZE
	.align		4
.L_141:
        /*007c*/ 	.byte	0x03, 0x19
        /*007e*/ 	.short	0x0024


	//----- nvinfo : EIATTR_PARAM_CBANK
	.align		4
        /*0080*/ 	.byte	0x04, 0x0a
        /*0082*/ 	.short	(.L_143 - .L_142)
	.align		4
.L_142:
        /*0084*/ 	.word	index@(.nv.constant0._Z10attnKerneliPfS_S_i)
        /*0088*/ 	.short	0x0380
        /*008a*/ 	.short	0x0024


	//----- nvinfo : EIATTR_SW_WAR
	.align		4
.L_143:
        /*008c*/ 	.byte	0x04, 0x36
        /*008e*/ 	.short	(.L_145 - .L_144)
.L_144:
        /*0090*/ 	.word	0x00000008
.L_145:


//--------------------- .nv.callgraph             --------------------------
	.section	.nv.callgraph,"",@"SHT_CUDA_CALLGRAPH"
	.align	4
	.sectionentsize	8
	.align		4
        /*0000*/ 	.word	0x00000000
	.align		4
        /*0004*/ 	.word	0xffffffff
	.align		4
        /*0008*/ 	.word	0x00000000
	.align		4
        /*000c*/ 	.word	0xfffffffe
	.align		4
        /*0010*/ 	.word	0x00000000
	.align		4
        /*0014*/ 	.word	0xfffffffd
	.align		4
        /*0018*/ 	.word	0x00000000
	.align		4
        /*001c*/ 	.word	0xfffffffc


//--------------------- .text._Z19loadEmbeddingKernelPfiiiS_S_ --------------------------
	.section	.text._Z19loadEmbeddingKernelPfiiiS_S_,"ax",@progbits
	.align	128
        .global         _Z19loadEmbeddingKernelPfiiiS_S_
        .type           _Z19loadEmbeddingKernelPfiiiS_S_,@function
        .size           _Z19loadEmbeddingKernelPfiiiS_S_,(.L_x_91 - _Z19loadEmbeddingKernelPfiiiS_S_)
        .other          _Z19loadEmbeddingKernelPfiiiS_S_,@"STO_CUDA_ENTRY STV_DEFAULT"
_Z19loadEmbeddingKernelPfiiiS_S_:
.text._Z19loadEmbeddingKernelPfiiiS_S_:
[----:B------:R-:W-:Y:S01]  /*0000*/  LDC R1, c[0x0][0x37c] ;  /* 0x0000df00ff017b82 */ /* 0x000fe20000000800 */
[----:B------:R-:W0:Y:S07]  /*0010*/  S2R R9, SR_TID.X ;  /* 0x0000000000097919 */ /* 0x000e2e0000002100 */
[----:B------:R-:W0:Y:S01]  /*0020*/  S2UR UR4, SR_CTAID.X ;  /* 0x00000000000479c3 */ /* 0x000e220000002500 */
[----:B------:R-:W1:Y:S07]  /*0030*/  LDCU UR6, c[0x0][0x390] ;  /* 0x00007200ff0677ac */ /* 0x000e6e0008000800 */
[----:B------:R-:W0:Y:S02]  /*0040*/  LDC R0, c[0x0][0x360] ;  /* 0x0000d800ff007b82 */ /* 0x000e240000000800 */
[----:B0-----:R-:W-:-:S05]  /*0050*/  IMAD R9, R0, UR4, R9 ;  /* 0x0000000400097c24 */ /* 0x001fca000f8e0209 */
[----:B-1----:R-:W-:-:S13]  /*0060*/  ISETP.GE.AND P0, PT, R9, UR6, PT ;  /* 0x0000000609007c0c */ /* 0x002fda000bf06270 */
[----:B------:R-:W-:Y:S05]  /*0070*/  @P0 EXIT ;  /* 0x000000000000094d */ /* 0x000fea0003800000 */
[----:B------:R-:W0:Y:S01]  /*0080*/  LDC.64 R10, c[0x0][0x388] ;  /* 0x0000e200ff0a7b82 */ /* 0x000e220000000a00 */
[----:B------:R-:W1:Y:S07]  /*0090*/  LDCU.64 UR4, c[0x0][0x358] ;  /* 0x00006b00ff0477ac */ /* 0x000e6e0008000a00 */
[----:B------:R-:W2:Y:S08]  /*00a0*/  LDC.64 R2, c[0x0][0x398] ;  /* 0x0000e600ff027b82 */ /* 0x000eb00000000a00 */
[----:B------:R-:W3:Y:S01]  /*00b0*/  LDC.64 R4, c[0x0][0x3a0] ;  /* 0x0000e800ff047b82 */ /* 0x000ee20000000a00 */
[----:B0-----:R-:W-:-:S02]  /*00c0*/  IMAD R7, R10, UR6, R9 ;  /* 0x000000060a077c24 */ /* 0x001fc4000f8e0209 */
[----:B------:R-:W-:Y:S02]  /*00d0*/  IMAD R11, R11, UR6, R9 ;  /* 0x000000060b0b7c24 */ /* 0x000fe4000f8e0209 */
[----:B--2---:R-:W-:-:S03]  /*00e0*/  IMAD.WIDE R2, R7, 0x4, R2 ;  /* 0x0000000407027825 */ /* 0x004fc600078e0202 */
[----:B------:R-:W0:Y:S03]  /*00f0*/  LDC.64 R6, c[0x0][0x380] ;  /* 0x0000e000ff067b82 */ /* 0x000e260000000a00 */
[----:B-1----:R-:W2:Y:S01]  /*0100*/  LDG.E R2, desc[UR4][R2.64] ;  /* 0x0000000402027981 */ /* 0x002ea2000c1e1900 */
[----:B---3--:R-:W-:-:S06]  /*0110*/  IMAD.WIDE R4, R11, 0x4, R4 ;  /* 0x000000040b047825 */ /* 0x008fcc00078e0204 */
[----:B------:R-:W2:Y:S01]  /*0120*/  LDG.E R5, desc[UR4][R4.64] ;  /* 0x0000000404057981 */ /* 0x000ea2000c1e1900 */
[----:B0-----:R-:W-:-:S04]  /*0130*/  IMAD.WIDE R6, R9, 0x4, R6 ;  /* 0x0000000409067825 */ /* 0x001fc800078e0206 */
[----:B--2---:R-:W-:-:S05]  /*0140*/  FADD R9, R2, R5 ;  /* 0x0000000502097221 */ /* 0x004fca0000000000 */
[----:B------:R-:W-:Y:S01]  /*0150*/  STG.E desc[UR4][R6.64], R9 ;  /* 0x0000000906007986 */ /* 0x000fe2000c101904 */
[----:B------:R-:W-:Y:S05]  /*0160*/  EXIT ;  /* 0x000000000000794d */ /* 0x000fea0003800000 */
.L_x_0:
[----:B------:R-:W-:-:S00]  /*0170*/  BRA `(.L_x_0) ;  /* 0xfffffffc00fc7947 */ /* 0x000fc0000383ffff */
[----:B------:R-:W-:-:S00]  /*0180*/  NOP ;  /* 0x0000000000007918 */ /* 0x000fc00000000000 */
[----:B------:R-:W-:-:S00]  /*0190*/  NOP ;  /* 0x0000000000007918 */ /* 0x000fc00000000000 */
[----:B------:R-:W-:-:S00]  /*01a0*/  NOP ;  /* 0x0000000000007918 */ /* 0x000fc00000000000 */
[----:B------:R-:W-:-:S00]  /*01b0*/  NOP ;  /* 0x0000000000007918 */ /* 0x000fc00000000000 */
[----:B------:R-:W-:-:S00]  /*01c0*/  NOP ;  /* 0x0000000000007918 */ /* 0x000fc00000000000 */
[----:B------:R-:W-:-:S00]  /*01d0*/  NOP ;  /* 0x0000000000007918 */ /* 0x000fc00000000000 */
[----:B------:R-:W-:-:S00]  /*01e0*/  NOP ;  /* 0x0000000000007918 */ /* 0x000fc00000000000 */
[----:B------:R-:W-:-:S00]  /*01f0*/  NOP ;  /* 0x0000000000007918 */ /* 0x000fc00000000000 */
.L_x_91:


//--------------------- .text._Z16layerNormKernel2PfiS_S_S_ --------------------------
	.section	.text._Z16layerNormKernel2PfiS_S_S_,"ax",@progbits
	.align	128
        .global         _Z16layerNormKernel2PfiS_S_S_
        .type           _Z16layerNormKernel2PfiS_S_S_,@function
        .size           _Z16layerNormKernel2PfiS_S_S_,(.L_x_86 - _Z16layerNormKernel2PfiS_S_S_)
        .other          _Z16layerNormKernel2PfiS_S_S_,@"STO_CUDA_ENTRY STV_DEFAULT"
_Z16layerNormKernel2PfiS_S_S_:
.text._Z16layerNormKernel2PfiS_S_S_:
        /* <DEDUP_REMOVED lines=8> */
[----:B------:R-:W0:Y:S01]  /*0080*/  S2UR UR5, SR_CgaCtaId ;  /* 0x00000000000579c3 */ /* 0x000e220000008800 */
[----:B------:R-:W-:Y:S01]  /*0090*/  UMOV UR4, 0x400 ;  /* 0x0000040000047882 */ /* 0x000fe20000000000 */
[----:B------:R-:W-:Y:S01]  /*00a0*/  BSSY.RECONVERGENT B0, `(.L_x_1) ;  /* 0x0000011000007945 */ /* 0x000fe20003800200 */
[----:B------:R-:W-:Y:S01]  /*00b0*/  IMAD.MOV.U32 R0, RZ, RZ, RZ ;  /* 0x000000ffff007224 */ /* 0x000fe200078e00ff */
[----:B------:R-:W-:Y:S01]  /*00c0*/  MOV R3, R2 ;  /* 0x0000000200037202 */ /* 0x000fe20000000f00 */
[----:B------:R-:W1:Y:S03]  /*00d0*/  LDCU.64 UR6, c[0x0][0x358] ;  /* 0x00006b00ff0677ac */ /* 0x000e660008000a00 */
[----:B------:R-:W2:Y:S01]  /*00e0*/  LDC.64 R12, c[0x0][0x3a0] ;  /* 0x0000e800ff0c7b82 */ /* 0x000ea20000000a00 */
[----:B0-----:R-:W-:-:S06]  /*00f0*/  ULEA UR4, UR5, UR4, 0x18 ;  /* 0x0000000405047291 */ /* 0x001fcc000f8ec0ff */
[----:B------:R-:W-:-:S05]  /*0100*/  LEA R7, R9, UR4, 0x2 ;  /* 0x0000000409077c11 */ /* 0x000fca000f8e10ff */
[----:B------:R0:W-:Y:S01]  /*0110*/  STS [R7+0x1000], RZ ;  /* 0x001000ff07007388 */ /* 0x0001e20000000800 */
[----:B------:R-:W3:Y:S01]  /*0120*/  LDCU UR4, c[0x0][0x370] ;  /* 0x00006e00ff0477ac */ /* 0x000ee20008000800 */
[----:B------:R-:W-:Y:S02]  /*0130*/  VIADD R5, R7, 0x1000 ;  /* 0x0000100007057836 */ /* 0x000fe40000000000 */
[----:B01-3--:R-:W-:-:S07]  /*0140*/  IMAD R6, R8, UR4, RZ ;  /* 0x0000000408067c24 */ /* 0x00bfce000f8e02ff */
.L_x_2:
[----:B--2---:R-:W-:-:S06]  /*0150*/  IMAD.WIDE R10, R3, 0x4, R12 ;  /* 0x00000004030a7825 */ /* 0x004fcc00078e020c */
[----:B------:R-:W2:Y:S01]  /*0160*/  LDG.E R11, desc[UR6][R10.64] ;  /* 0x000000060a0b7981 */ /* 0x000ea2000c1e1900 */
[----:B------:R-:W-:-:S04]  /*0170*/  IADD3 R3, PT, PT, R6, R3, RZ ;  /* 0x0000000306037210 */ /* 0x000fc80007ffe0ff */
[----:B------:R-:W-:Y:S01]  /*0180*/  ISETP.GE.AND P0, PT, R3, UR8, PT ;  /* 0x0000000803007c0c */ /* 0x000fe2000bf06270 */
[----:B--2---:R-:W-:-:S12]  /*0190*/  FADD R0, R11, R0 ;  /* 0x000000000b007221 */ /* 0x004fd80000000000 */
[----:B------:R-:W-:Y:S05]  /*01a0*/  @!P0 BRA `(.L_x_2) ;  /* 0xfffffffc00e88947 */ /* 0x000fea000383ffff */
[----:B------:R-:W-:Y:S05]  /*01b0*/  BSYNC.RECONVERGENT B0 ;  /* 0x0000000000007941 */ /* 0x000fea0003800200 */
.L_x_1:
[----:B------:R-:W-:Y:S01]  /*01c0*/  ISETP.GE.U32.AND P1, PT, R8, 0x42, PT ;  /* 0x000000420800780c */ /* 0x000fe20003f26070 */
[----:B------:R0:W-:Y:S01]  /*01d0*/  STS [R7], R0 ;  /* 0x0000000007007388 */ /* 0x0001e20000000800 */
[----:B------:R-:W-:Y:S01]  /*01e0*/  BAR.SYNC.DEFER_BLOCKING 0x0 ;  /* 0x0000000000007b1d */ /* 0x000fe20000010000 */
[----:B------:R-:W-:-:S10]  /*01f0*/  ISETP.GT.U32.AND P0, PT, R9, 0x1f, PT ;  /* 0x0000001f0900780c */ /* 0x000fd40003f04070 */
[----:B0-----:R-:W-:Y:S05]  /*0200*/  @!P1 BRA `(.L_x_3) ;  /* 0x0000000000309947 */ /* 0x001fea0003800000 */
[----:B------:R-:W-:-:S07]  /*0210*/  IMAD.MOV.U32 R0, RZ, RZ, R8 ;  /* 0x000000ffff007224 */ /* 0x000fce00078e0008 */
.L_x_4:
[----:B------:R-:W-:-:S04]  /*0220*/  SHF.R.U32.HI R10, RZ, 0x1, R0 ;  /* 0x00000001ff0a7819 */ /* 0x000fc80000011600 */
[----:B------:R-:W-:-:S13]  /*0230*/  ISETP.GE.U32.AND P1, PT, R9, R10, PT ;  /* 0x0000000a0900720c */ /* 0x000fda0003f26070 */
[----:B------:R-:W-:Y:S01]  /*0240*/  @!P1 LEA R3, R10, R7, 0x2 ;  /* 0x000000070a039211 */ /* 0x000fe200078e10ff */
[----:B------:R-:W-:Y:S05]  /*0250*/  @!P1 LDS R4, [R7] ;  /* 0x0000000007049984 */ /* 0x000fea0000000800 */
[----:B------:R-:W0:Y:S02]  /*0260*/  @!P1 LDS R3, [R3] ;  /* 0x0000000003039984 */ /* 0x000e240000000800 */
[----:B0-----:R-:W-:-:S05]  /*0270*/  @!P1 FADD R4, R3, R4 ;  /* 0x0000000403049221 */ /* 0x001fca0000000000 */
[----:B------:R0:W-:Y:S01]  /*0280*/  @!P1 STS [R7], R4 ;  /* 0x0000000407009388 */ /* 0x0001e20000000800 */
[----:B------:R-:W-:Y:S01]  /*0290*/  BAR.SYNC.DEFER_BLOCKING 0x0 ;  /* 0x0000000000007b1d */ /* 0x000fe20000010000 */
[----:B------:R-:W-:Y:S01]  /*02a0*/  ISETP.GT.U32.AND P1, PT, R0, 0x83, PT ;  /* 0x000000830000780c */ /* 0x000fe20003f24070 */
[----:B------:R-:W-:-:S12]  /*02b0*/  IMAD.MOV.U32 R0, RZ, RZ, R10 ;  /* 0x000000ffff007224 */ /* 0x000fd800078e000a */
[----:B0-----:R-:W-:Y:S05]  /*02c0*/  @P1 BRA `(.L_x_4) ;  /* 0xfffffffc00d41947 */ /* 0x001fea000383ffff */
.L_x_3:
[----:B------:R-:W-:Y:S04]  /*02d0*/  BSSY.RECONVERGENT B0, `(.L_x_5) ;  /* 0x000001a000007945 */ /* 0x000fe80003800200 */
[----:B------:R-:W-:Y:S05]  /*02e0*/  @P0 BRA `(.L_x_6) ;  /* 0x0000000000600947 */ /* 0x000fea0003800000 */
[----:B------:R-:W-:Y:S04]  /*02f0*/  LDS R0, [R7+0x80] ;  /* 0x0000800007007984 */ /* 0x000fe80000000800 */
[----:B------:R-:W0:Y:S02]  /*0300*/  LDS R3, [R7] ;  /* 0x0000000007037984 */ /* 0x000e240000000800 */
[----:B0-----:R-:W-:-:S05]  /*0310*/  FADD R0, R0, R3 ;  /* 0x0000000300007221 */ /* 0x001fca0000000000 */
[----:B------:R-:W-:Y:S04]  /*0320*/  STS [R7], R0 ;  /* 0x0000000007007388 */ /* 0x000fe80000000800 */
        /* <DEDUP_REMOVED lines=19> */
[----:B------:R0:W-:Y:S02]  /*0460*/  STS [R7], R4 ;  /* 0x0000000407007388 */ /* 0x0001e40000000800 */
.L_x_6:
[----:B------:R-:W-:Y:S05]  /*0470*/  BSYNC.RECONVERGENT B0 ;  /* 0x0000000000007941 */ /* 0x000fea0003800200 */
.L_x_5:
[----:B------:R-:W1:Y:S01]  /*0480*/  S2UR UR5, SR_CgaCtaId ;  /* 0x00000000000579c3 */ /* 0x000e620000008800 */
[----:B------:R-:W-:Y:S02]  /*0490*/  UMOV UR4, 0x400 ;  /* 0x0000040000047882 */ /* 0x000fe40000000000 */
[----:B-1----:R-:W-:Y:S01]  /*04a0*/  ULEA UR4, UR5, UR4, 0x18 ;  /* 0x0000000405047291 */ /* 0x002fe2000f8ec0ff */
[----:B------:R-:W1:Y:S08]  /*04b0*/  LDCU UR5, c[0x0][0x388] ;  /* 0x00007100ff0577ac */ /* 0x000e700008000800 */
[----:B------:R-:W2:Y:S01]  /*04c0*/  LDS R0, [UR4] ;  /* 0x00000004ff007984 */ /* 0x000ea20008000800 */
[----:B-1----:R-:W-:-:S04]  /*04d0*/  I2FP.F32.S32 R3, UR5 ;  /* 0x0000000500037c45 */ /* 0x002fc80008201400 */
[----:B0-----:R-:W0:Y:S02]  /*04e0*/  MUFU.RCP R4, R3 ;  /* 0x0000000300047308 */ /* 0x001e240000001000 */
[----:B0-----:R-:W-:-:S04]  /*04f0*/  FFMA R11, -R3, R4, 1 ;  /* 0x3f800000030b7423 */ /* 0x001fc80000000104 */
[----:B------:R-:W-:Y:S02]  /*0500*/  FFMA R11, R4, R11, R4 ;  /* 0x0000000b040b7223 */ /* 0x000fe40000000004 */
[----:B--2---:R-:W0:Y:S02]  /*0510*/  FCHK P0, R0, R3 ;  /* 0x0000000300007302 */ /* 0x004e240000000000 */
[----:B------:R-:W-:-:S04]  /*0520*/  FFMA R4, R0, R11, RZ ;  /* 0x0000000b00047223 */ /* 0x000fc800000000ff */
[----:B------:R-:W-:-:S04]  /*0530*/  FFMA R10, -R3, R4, R0 ;  /* 0x00000004030a7223 */ /* 0x000fc80000000100 */
[----:B------:R-:W-:Y:S01]  /*0540*/  FFMA R4, R11, R10, R4 ;  /* 0x0000000a0b047223 */ /* 0x000fe20000000004 */
[----:B0-----:R-:W-:Y:S06]  /*0550*/  @!P0 BRA `(.L_x_7) ;  /* 0x00000000000c8947 */ /* 0x001fec0003800000 */
[----:B------:R-:W-:-:S07]  /*0560*/  MOV R10, 0x580 ;  /* 0x00000580000a7802 */ /* 0x000fce0000000f00 */
[----:B------:R-:W-:Y:S05]  /*0570*/  CALL.REL.NOINC `($__internal_1_$__cuda_sm3x_div_rn_noftz_f32_slowpath) ;  /* 0x0000000800207944 */ /* 0x000fea0003c00000 */
[----:B------:R-:W-:-:S07]  /*0580*/  MOV R4, R0 ;  /* 0x0000000000047202 */ /* 0x000fce0000000f00 */
.L_x_7:
[----:B------:R0:W1:Y:S01]  /*0590*/  LDS R0, [R7+0x1000] ;  /* 0x0010000007007984 */ /* 0x0000620000000800 */
[----:B------:R-:W2:Y:S01]  /*05a0*/  LDC.64 R12, c[0x0][0x3a0] ;  /* 0x0000e800ff0c7b82 */ /* 0x000ea20000000a00 */
[----:B------:R-:W-:Y:S01]  /*05b0*/  BSSY.RECONVERGENT B0, `(.L_x_8) ;  /* 0x000000a000007945 */ /* 0x000fe20003800200 */
[----:B------:R-:W-:Y:S01]  /*05c0*/  IMAD.MOV.U32 R15, RZ, RZ, R2 ;  /* 0x000000ffff0f7224 */ /* 0x000fe200078e0002 */
[----:B------:R-:W3:Y:S06]  /*05d0*/  LDCU UR4, c[0x0][0x388] ;  /* 0x00007100ff0477ac */ /* 0x000eec0008000800 */
.L_x_9:
[----:B--2---:R-:W-:-:S06]  /*05e0*/  IMAD.WIDE R10, R15, 0x4, R12 ;  /* 0x000000040f0a7825 */ /* 0x004fcc00078e020c */
[----:B------:R-:W2:Y:S01]  /*05f0*/  LDG.E R11, desc[UR6][R10.64] ;  /* 0x000000060a0b7981 */ /* 0x000ea2000c1e1900 */
[----:B------:R-:W-:-:S04]  /*0600*/  IADD3 R15, PT, PT, R6, R15, RZ ;  /* 0x0000000f060f7210 */ /* 0x000fc80007ffe0ff */
[----:B---3--:R-:W-:Y:S01]  /*0610*/  ISETP.GE.AND P0, PT, R15, UR4, PT ;  /* 0x000000040f007c0c */ /* 0x008fe2000bf06270 */
[----:B--2---:R-:W-:-:S04]  /*0620*/  FADD R17, R11, -R4 ;  /* 0x800000040b117221 */ /* 0x004fc80000000000 */
[----:B-1----:R-:W-:-:S08]  /*0630*/  FFMA R0, R17, R17, R0 ;  /* 0x0000001111007223 */ /* 0x002fd00000000000 */
[----:B------:R-:W-:Y:S05]  /*0640*/  @!P0 BRA `(.L_x_9) ;  /* 0xfffffffc00e48947 */ /* 0x000fea000383ffff */
[----:B------:R-:W-:Y:S05]  /*0650*/  BSYNC.RECONVERGENT B0 ;  /* 0x0000000000007941 */ /* 0x000fea0003800200 */
.L_x_8:
[----:B------:R-:W-:Y:S01]  /*0660*/  ISETP.GE.U32.AND P1, PT, R8, 0x42, PT ;  /* 0x000000420800780c */ /* 0x000fe20003f26070 */
[----:B------:R1:W-:Y:S01]  /*0670*/  STS [R7+0x1000], R0 ;  /* 0x0010000007007388 */ /* 0x0003e20000000800 */
[----:B------:R-:W-:Y:S01]  /*0680*/  BAR.SYNC.DEFER_BLOCKING 0x0 ;  /* 0x0000000000007b1d */ /* 0x000fe20000010000 */
[----:B------:R-:W-:-:S10]  /*0690*/  ISETP.GT.U32.AND P0, PT, R9, 0x1f, PT ;  /* 0x0000001f0900780c */ /* 0x000fd40003f04070 */
[----:B-1----:R-:W-:Y:S05]  /*06a0*/  @!P1 BRA `(.L_x_10) ;  /* 0x00000000002c9947 */ /* 0x002fea0003800000 */
.L_x_11:
[----:B------:R-:W-:-:S04]  /*06b0*/  SHF.R.U32.HI R10, RZ, 0x1, R8 ;  /* 0x00000001ff0a7819 */ /* 0x000fc80000011608 */
[----:B------:R-:W-:-:S13]  /*06c0*/  ISETP.GE.U32.AND P1, PT, R9, R10, PT ;  /* 0x0000000a0900720c */ /* 0x000fda0003f26070 */
[----:B------:R-:W-:Y:S01]  /*06d0*/  @!P1 IMAD R0, R10, 0x4, R5 ;  /* 0x000000040a009824 */ /* 0x000fe200078e0205 */
[----:B------:R-:W-:Y:S05]  /*06e0*/  @!P1 LDS R11, [R7+0x1000] ;  /* 0x00100000070b9984 */ /* 0x000fea0000000800 */
[----:B------:R-:W1:Y:S02]  /*06f0*/  @!P1 LDS R0, [R0] ;  /* 0x0000000000009984 */ /* 0x000e640000000800 */
[----:B-1----:R-:W-:-:S05]  /*0700*/  @!P1 FADD R6, R0, R11 ;  /* 0x0000000b00069221 */ /* 0x002fca0000000000 */
[----:B------:R1:W-:Y:S01]  /*0710*/  @!P1 STS [R7+0x1000], R6 ;  /* 0x0010000607009388 */ /* 0x0003e20000000800 */
[----:B------:R-:W-:Y:S01]  /*0720*/  BAR.SYNC.DEFER_BLOCKING 0x0 ;  /* 0x0000000000007b1d */ /* 0x000fe20000010000 */
[----:B------:R-:W-:Y:S02]  /*0730*/  ISETP.GT.U32.AND P1, PT, R8, 0x83, PT ;  /* 0x000000830800780c */ /* 0x000fe40003f24070 */
[----:B------:R-:W-:-:S11]  /*0740*/  MOV R8, R10 ;  /* 0x0000000a00087202 */ /* 0x000fd60000000f00 */
[----:B-1----:R-:W-:Y:S05]  /*0750*/  @P1 BRA `(.L_x_11) ;  /* 0xfffffffc00d41947 */ /* 0x002fea000383ffff */
.L_x_10:
[----:B------:R-:W-:Y:S04]  /*0760*/  BSSY.RECONVERGENT B0, `(.L_x_12) ;  /* 0x000001a000007945 */ /* 0x000fe80003800200 */
[----:B------:R-:W-:Y:S05]  /*0770*/  @P0 BRA `(.L_x_13) ;  /* 0x0000000000600947 */ /* 0x000fea0003800000 */
[----:B------:R-:W-:Y:S04]  /*0780*/  LDS R0, [R7+0x1080] ;  /* 0x0010800007007984 */ /* 0x000fe80000000800 */
[----:B------:R-:W1:Y:S02]  /*0790*/  LDS R5, [R7+0x1000] ;  /* 0x0010000007057984 */ /* 0x000e640000000800 */
[----:B-1----:R-:W-:-:S05]  /*07a0*/  FADD R0, R0, R5 ;  /* 0x0000000500007221 */ /* 0x002fca0000000000 */
[----:B------:R-:W-:Y:S04]  /*07b0*/  STS [R7+0x1000], R0 ;  /* 0x0010000007007388 */ /* 0x000fe80000000800 */
        /* <DEDUP_REMOVED lines=19> */
[----:B------:R1:W-:Y:S02]  /*08f0*/  STS [R7+0x1000], R6 ;  /* 0x0010000607007388 */ /* 0x0003e40000000800 */
.L_x_13:
[----:B------:R-:W-:Y:S05]  /*0900*/  BSYNC.RECONVERGENT B0 ;  /* 0x0000000000007941 */ /* 0x000fea0003800200 */
.L_x_12:
[----:B------:R-:W2:Y:S01]  /*0910*/  S2UR UR5, SR_CgaCtaId ;  /* 0x00000000000579c3 */ /* 0x000ea20000008800 */
[----:B------:R-:W-:Y:S01]  /*0920*/  UMOV UR4, 0x400 ;  /* 0x0000040000047882 */ /* 0x000fe20000000000 */
[----:B------:R-:W3:Y:S02]  /*0930*/  MUFU.RCP R0, R3 ;  /* 0x0000000300007308 */ /* 0x000ee40000001000 */
[----:B---3--:R-:W-:-:S04]  /*0940*/  FFMA R5, -R3, R0, 1 ;  /* 0x3f80000003057423 */ /* 0x008fc80000000100 */
[----:B------:R-:W-:Y:S01]  /*0950*/  FFMA R0, R0, R5, R0 ;  /* 0x0000000500007223 */ /* 0x000fe20000000000 */
[----:B--2---:R-:W-:-:S09]  /*0960*/  ULEA UR4, UR5, UR4, 0x18 ;  /* 0x0000000405047291 */ /* 0x004fd2000f8ec0ff */
[----:B-1----:R-:W1:Y:S02]  /*0970*/  LDS R6, [UR4+0x1000] ;  /* 0x00100004ff067984 */ /* 0x002e640008000800 */
[----:B-1----:R-:W1:Y:S01]  /*0980*/  FCHK P0, R6, R3 ;  /* 0x0000000306007302 */ /* 0x002e620000000000 */
[----:B------:R-:W-:-:S04]  /*0990*/  FFMA R5, R0, R6, RZ ;  /* 0x0000000600057223 */ /* 0x000fc800000000ff */
[----:B------:R-:W-:-:S04]  /*09a0*/  FFMA R8, -R3, R5, R6 ;  /* 0x0000000503087223 */ /* 0x000fc80000000106 */
[----:B------:R-:W-:Y:S01]  /*09b0*/  FFMA R0, R0, R8, R5 ;  /* 0x0000000800007223 */ /* 0x000fe20000000005 */
[----:B-1----:R-:W-:Y:S06]  /*09c0*/  @!P0 BRA `(.L_x_14) ;  /* 0x00000000000c8947 */ /* 0x002fec0003800000 */
[----:B------:R-:W-:Y:S01]  /*09d0*/  IMAD.MOV.U32 R0, RZ, RZ, R6 ;  /* 0x000000ffff007224 */ /* 0x000fe200078e0006 */
[----:B------:R-:W-:-:S07]  /*09e0*/  MOV R10, 0xa00 ;  /* 0x00000a00000a7802 */ /* 0x000fce0000000f00 */
[----:B0-----:R-:W-:Y:S05]  /*09f0*/  CALL.REL.NOINC `($__internal_1_$__cuda_sm3x_div_rn_noftz_f32_slowpath) ;  /* 0x0000000400007944 */ /* 0x001fea0003c00000 */
.L_x_14:
[----:B------:R-:W-:Y:S01]  /*0a00*/  FADD R0, R0, 9.9999997473787516356e-06 ;  /* 0x3727c5ac00007421 */ /* 0x000fe20000000000 */
[----:B------:R-:W-:Y:S03]  /*0a10*/  BSSY.RECONVERGENT B0, `(.L_x_15) ;  /* 0x000000c000007945 */ /* 0x000fe60003800200 */
[----:B------:R1:W2:Y:S01]  /*0a20*/  MUFU.RSQ R5, R0 ;  /* 0x0000000000057308 */ /* 0x0002a20000001400 */
[----:B------:R-:W-:-:S04]  /*0a30*/  IADD3 R3, PT, PT, R0, -0xd000000, RZ ;  /* 0xf300000000037810 */ /* 0x000fc80007ffe0ff */
[----:B------:R-:W-:-:S13]  /*0a40*/  ISETP.GT.U32.AND P0, PT, R3, 0x727fffff, PT ;  /* 0x727fffff0300780c */ /* 0x000fda0003f04070 */
[----:B-12---:R-:W-:Y:S05]  /*0a50*/  @!P0 BRA `(.L_x_16) ;  /* 0x00000000000c8947 */ /* 0x006fea0003800000 */
[----:B------:R-:W-:-:S07]  /*0a60*/  MOV R9, 0xa80 ;  /* 0x00000a8000097802 */ /* 0x000fce0000000f00 */
[----:B0-----:R-:W-:Y:S05]  /*0a70*/  CALL.REL.NOINC `($__internal_0_$__cuda_sm20_sqrt_rn_f32_slowpath) ;  /* 0x0000000000887944 */ /* 0x001fea0003c00000 */
[----:B------:R-:W-:Y:S05]  /*0a80*/  BRA `(.L_x_17) ;  /* 0x0000000000107947 */ /* 0x000fea0003800000 */
.L_x_16:
[----:B------:R-:W-:Y:S01]  /*0a90*/  FMUL.FTZ R3, R0, R5 ;  /* 0x0000000500037220 */ /* 0x000fe20000410000 */
[----:B------:R-:W-:-:S03]  /*0aa0*/  FMUL.FTZ R5, R5, 0.5 ;  /* 0x3f00000005057820 */ /* 0x000fc60000410000 */
[----:B------:R-:W-:-:S04]  /*0ab0*/  FFMA R0, -R3, R3, R0 ;  /* 0x0000000303007223 */ /* 0x000fc80000000100 */
[----:B------:R-:W-:-:S07]  /*0ac0*/  FFMA R3, R0, R5, R3 ;  /* 0x0000000500037223 */ /* 0x000fce0000000003 */
.L_x_17:
[----:B------:R-:W-:Y:S05]  /*0ad0*/  BSYNC.RECONVERGENT B0 ;  /* 0x0000000000007941 */ /* 0x000fea0003800200 */
.L_x_15:
[----:B0-----:R-:W0:Y:S02]  /*0ae0*/  LDC.64 R6, c[0x0][0x3a0] ;  /* 0x0000e800ff067b82 */ /* 0x001e240000000a00 */
[----:B0-----:R-:W-:-:S06]  /*0af0*/  IMAD.WIDE R6, R2, 0x4, R6 ;  /* 0x0000000402067825 */ /* 0x001fcc00078e0206 */
[----:B------:R-:W2:Y:S01]  /*0b00*/  LDG.E R7, desc[UR6][R6.64] ;  /* 0x0000000606077981 */ /* 0x000ea2000c1e1900 */
[----:B------:R-:W0:Y:S01]  /*0b10*/  MUFU.RCP R8, R3 ;  /* 0x0000000300087308 */ /* 0x000e220000001000 */
[----:B------:R-:W-:Y:S01]  /*0b20*/  BSSY.RECONVERGENT B0, `(.L_x_18) ;  /* 0x000000c000007945 */ /* 0x000fe20003800200 */
[----:B0-----:R-:W-:-:S04]  /*0b30*/  FFMA R5, R8, -R3, 1 ;  /* 0x3f80000008057423 */ /* 0x001fc80000000803 */
[----:B------:R-:W-:Y:S01]  /*0b40*/  FFMA R5, R8, R5, R8 ;  /* 0x0000000508057223 */ /* 0x000fe20000000008 */
[----:B--2---:R-:W-:-:S04]  /*0b50*/  FADD R0, R7, -R4 ;  /* 0x8000000407007221 */ /* 0x004fc80000000000 */
[----:B------:R-:W0:Y:S01]  /*0b60*/  FCHK P0, R0, R3 ;  /* 0x0000000300007302 */ /* 0x000e220000000000 */
[----:B------:R-:W-:-:S04]  /*0b70*/  FFMA R4, R0, R5, RZ ;  /* 0x0000000500047223 */ /* 0x000fc800000000ff */
[----:B------:R-:W-:-:S04]  /*0b80*/  FFMA R8, R4, -R3, R0 ;  /* 0x8000000304087223 */ /* 0x000fc80000000000 */
[----:B------:R-:W-:Y:S01]  /*0b90*/  FFMA R10, R5, R8, R4 ;  /* 0x00000008050a7223 */ /* 0x000fe20000000004 */
[----:B0-----:R-:W-:Y:S06]  /*0ba0*/  @!P0 BRA `(.L_x_19) ;  /* 0x00000000000c8947 */ /* 0x001fec0003800000 */
[----:B------:R-:W-:-:S07]  /*0bb0*/  MOV R10, 0xbd0 ;  /* 0x00000bd0000a7802 */ /* 0x000fce0000000f00 */
[----:B------:R-:W-:Y:S05]  /*0bc0*/  CALL.REL.NOINC `($__internal_1_$__cuda_sm3x_div_rn_noftz_f32_slowpath) ;  /* 0x00000000008c7944 */ /* 0x000fea0003c00000 */
[----:B------:R-:W-:-:S07]  /*0bd0*/  IMAD.MOV.U32 R10, RZ, RZ, R0 ;  /* 0x000000ffff0a7224 */ /* 0x000fce00078e0000 */
.L_x_19:
[----:B------:R-:W-:Y:S05]  /*0be0*/  BSYNC.RECONVERGENT B0 ;  /* 0x0000000000007941 */ /* 0x000fea0003800200 */
.L_x_18:
[----:B------:R-:W0:Y:S08]  /*0bf0*/  LDC.64 R4, c[0x0][0x390] ;  /* 0x0000e400ff047b82 */ /* 0x000e300000000a00 */
[----:B------:R-:W1:Y:S08]  /*0c00*/  LDC.64 R6, c[0x0][0x398] ;  /* 0x0000e600ff067b82 */ /* 0x000e700000000a00 */
[----:B------:R-:W2:Y:S01]  /*0c10*/  LDC.64 R8, c[0x0][0x380] ;  /* 0x0000e000ff087b82 */ /* 0x000ea20000000a00 */
[----:B0-----:R-:W-:-:S06]  /*0c20*/  IMAD.WIDE R4, R2, 0x4, R4 ;  /* 0x0000000402047825 */ /* 0x001fcc00078e0204 */
[----:B------:R-:W3:Y:S01]  /*0c30*/  LDG.E R5, desc[UR6][R4.64] ;  /* 0x0000000604057981 */ /* 0x000ee2000c1e1900 */
[----:B-1----:R-:W-:-:S06]  /*0c40*/  IMAD.WIDE R6, R2, 0x4, R6 ;  /* 0x0000000402067825 */ /* 0x002fcc00078e0206 */
[----:B------:R-:W3:Y:S01]  /*0c50*/  LDG.E R6, desc[UR6][R6.64] ;  /* 0x0000000606067981 */ /* 0x000ee2000c1e1900 */
[----:B--2---:R-:W-:-:S04]  /*0c60*/  IMAD.WIDE R2, R2, 0x4, R8 ;  /* 0x0000000402027825 */ /* 0x004fc800078e0208 */
[----:B---3--:R-:W-:-:S05]  /*0c70*/  FFMA R9, R5, R10, R6 ;  /* 0x0000000a05097223 */ /* 0x008fca0000000006 */
[----:B------:R-:W-:Y:S01]  /*0c80*/  STG.E desc[UR6][R2.64], R9 ;  /* 0x0000000902007986 */ /* 0x000fe2000c101906 */
[----:B------:R-:W-:Y:S05]  /*0c90*/  EXIT ;  /* 0x000000000000794d */ /* 0x000fea0003800000 */
        .weak           $__internal_0_$__cuda_sm20_sqrt_rn_f32_slowpath
        .type           $__internal_0_$__cuda_sm20_sqrt_rn_f32_slowpath,@function
        .size           $__internal_0_$__cuda_sm20_sqrt_rn_f32_slowpath,($__internal_1_$__cuda_sm3x_div_rn_noftz_f32_slowpath - $__internal_0_$__cuda_sm20_sqrt_rn_f32_slowpath)
$__internal_0_$__cuda_sm20_sqrt_rn_f32_slowpath:
[----:B------:R-:W-:-:S13]  /*0ca0*/  LOP3.LUT P0, RZ, R0, 0x7fffffff, RZ, 0xc0, !PT ;  /* 0x7fffffff00ff7812 */ /* 0x000fda000780c0ff */
[----:B------:R-:W-:Y:S01]  /*0cb0*/  @!P0 MOV R3, R0 ;  /* 0x0000000000038202 */ /* 0x000fe20000000f00 */
[----:B------:R-:W-:Y:S06]  /*0cc0*/  @!P0 BRA `(.L_x_20) ;  /* 0x0000000000408947 */ /* 0x000fec0003800000 */
[----:B------:R-:W-:-:S13]  /*0cd0*/  FSETP.GEU.FTZ.AND P0, PT, R0, RZ, PT ;  /* 0x000000ff0000720b */ /* 0x000fda0003f1e000 */
[----:B------:R-:W-:Y:S01]  /*0ce0*/  @!P0 IMAD.MOV.U32 R3, RZ, RZ, 0x7fffffff ;  /* 0x7fffffffff038424 */ /* 0x000fe200078e00ff */
[----:B------:R-:W-:Y:S06]  /*0cf0*/  @!P0 BRA `(.L_x_20) ;  /* 0x0000000000348947 */ /* 0x000fec0003800000 */
[----:B------:R-:W-:-:S13]  /*0d00*/  FSETP.GTU.FTZ.AND P0, PT, |R0|, +INF , PT ;  /* 0x7f8000000000780b */ /* 0x000fda0003f1c200 */
[----:B------:R-:W-:Y:S01]  /*0d10*/  @P0 FADD.FTZ R3, R0, 1 ;  /* 0x3f80000000030421 */ /* 0x000fe20000010000 */
[----:B------:R-:W-:Y:S06]  /*0d20*/  @P0 BRA `(.L_x_20) ;  /* 0x0000000000280947 */ /* 0x000fec0003800000 */
[----:B------:R-:W-:-:S13]  /*0d30*/  FSETP.NEU.FTZ.AND P0, PT, |R0|, +INF , PT ;  /* 0x7f8000000000780b */ /* 0x000fda0003f1d200 */
[----:B------:R-:W-:-:S04]  /*0d40*/  @P0 FFMA R5, R0, 1.84467440737095516160e+19, RZ ;  /* 0x5f80000000050823 */ /* 0x000fc800000000ff */
[----:B------:R-:W0:Y:S02]  /*0d50*/  @P0 MUFU.RSQ R6, R5 ;  /* 0x0000000500060308 */ /* 0x000e240000001400 */
[----:B0-----:R-:W-:Y:S01]  /*0d60*/  @P0 FMUL.FTZ R8, R5, R6 ;  /* 0x0000000605080220 */ /* 0x001fe20000410000 */
[----:B------:R-:W-:-:S03]  /*0d70*/  @P0 FMUL.FTZ R6, R6, 0.5 ;  /* 0x3f00000006060820 */ /* 0x000fc60000410000 */
[----:B------:R-:W-:-:S04]  /*0d80*/  @P0 FADD.FTZ R3, -R8, -RZ ;  /* 0x800000ff08030221 */ /* 0x000fc80000010100 */
[----:B------:R-:W-:Y:S01]  /*0d90*/  @P0 FFMA R7, R8, R3, R5 ;  /* 0x0000000308070223 */ /* 0x000fe20000000005 */
[----:B------:R-:W-:-:S03]  /*0da0*/  @!P0 MOV R3, R0 ;  /* 0x0000000000038202 */ /* 0x000fc60000000f00 */
[----:B------:R-:W-:-:S04]  /*0db0*/  @P0 FFMA R6, R7, R6, R8 ;  /* 0x0000000607060223 */ /* 0x000fc80000000008 */
[----:B------:R-:W-:-:S07]  /*0dc0*/  @P0 FMUL.FTZ R3, R6, 2.3283064365386962891e-10 ;  /* 0x2f80000006030820 */ /* 0x000fce0000410000 */
.L_x_20:
[----:B------:R-:W-:Y:S02]  /*0dd0*/  HFMA2 R7, -RZ, RZ, 0, 0 ;  /* 0x00000000ff077431 */ /* 0x000fe400000001ff */
[----:B------:R-:W-:-:S04]  /*0de0*/  IMAD.MOV.U32 R6, RZ, RZ, R9 ;  /* 0x000000ffff067224 */ /* 0x000fc800078e0009 */
[----:B------:R-:W-:Y:S05]  /*0df0*/  RET.REL.NODEC R6 `(_Z16layerNormKernel2PfiS_S_S_) ;  /* 0xfffffff006807950 */ /* 0x000fea0003c3ffff */
        .weak           $__internal_1_$__cuda_sm3x_div_rn_noftz_f32_slowpath
        .type           $__internal_1_$__cuda_sm3x_div_rn_noftz_f32_slowpath,@function
        .size           $__internal_1_$__cuda_sm3x_div_rn_noftz_f32_slowpath,(.L_x_86 - $__internal_1_$__cuda_sm3x_div_rn_noftz_f32_slowpath)
$__internal_1_$__cuda_sm3x_div_rn_noftz_f32_slowpath:
[--C-:B------:R-:W-:Y:S01]  /*0e00*/  SHF.R.U32.HI R12, RZ, 0x17, R3.reuse ;  /* 0x00000017ff0c7819 */ /* 0x100fe20000011603 */
[----:B------:R-:W-:Y:S01]  /*0e10*/  BSSY.RECONVERGENT B1, `(.L_x_21) ;  /* 0x0000063000017945 */ /* 0x000fe20003800200 */
[----:B------:R-:W-:Y:S01]  /*0e20*/  SHF.R.U32.HI R11, RZ, 0x17, R0 ;  /* 0x00000017ff0b7819 */ /* 0x000fe20000011600 */
[----:B------:R-:W-:Y:S01]  /*0e30*/  IMAD.MOV.U32 R13, RZ, RZ, R3 ;  /* 0x000000ffff0d7224 */ /* 0x000fe200078e0003 */
[----:B------:R-:W-:Y:S02]  /*0e40*/  LOP3.LUT R12, R12, 0xff, RZ, 0xc0, !PT ;  /* 0x000000ff0c0c7812 */ /* 0x000fe400078ec0ff */
[----:B------:R-:W-:-:S03]  /*0e50*/  LOP3.LUT R16, R11, 0xff, RZ, 0xc0, !PT ;  /* 0x000000ff0b107812 */ /* 0x000fc600078ec0ff */
[----:B------:R-:W-:Y:S01]  /*0e60*/  VIADD R15, R12, 0xffffffff ;  /* 0xffffffff0c0f7836 */ /* 0x000fe20000000000 */
[----:B------:R-:W-:-:S04]  /*0e70*/  IADD3 R14, PT, PT, R16, -0x1, RZ ;  /* 0xffffffff100e7810 */ /* 0x000fc80007ffe0ff */
[----:B------:R-:W-:-:S04]  /*0e80*/  ISETP.GT.U32.AND P0, PT, R15, 0xfd, PT ;  /* 0x000000fd0f00780c */ /* 0x000fc80003f04070 */
[----:B------:R-:W-:-:S13]  /*0e90*/  ISETP.GT.U32.OR P0, PT, R14, 0xfd, P0 ;  /* 0x000000fd0e00780c */ /* 0x000fda0000704470 */
[----:B------:R-:W-:Y:S01]  /*0ea0*/  @!P0 MOV R11, RZ ;  /* 0x000000ff000b8202 */ /* 0x000fe20000000f00 */
[----:B------:R-:W-:Y:S06]  /*0eb0*/  @!P0 BRA `(.L_x_22) ;  /* 0x00000000005c8947 */ /* 0x000fec0003800000 */
[----:B------:R-:W-:Y:S02]  /*0ec0*/  FSETP.GTU.FTZ.AND P0, PT, |R0|, +INF , PT ;  /* 0x7f8000000000780b */ /* 0x000fe40003f1c200 */
[----:B------:R-:W-:-:S04]  /*0ed0*/  FSETP.GTU.FTZ.AND P1, PT, |R3|, +INF , PT ;  /* 0x7f8000000300780b */ /* 0x000fc80003f3c200 */
[----:B------:R-:W-:-:S13]  /*0ee0*/  PLOP3.LUT P0, PT, P0, P1, PT, 0xf8, 0x8f ;  /* 0x00000000008f781c */ /* 0x000fda0000703f70 */
[----:B------:R-:W-:Y:S05]  /*0ef0*/  @P0 BRA `(.L_x_23) ;  /* 0x00000004004c0947 */ /* 0x000fea0003800000 */
[----:B------:R-:W-:-:S13]  /*0f00*/  LOP3.LUT P0, RZ, R13, 0x7fffffff, R0, 0xc8, !PT ;  /* 0x7fffffff0dff7812 */ /* 0x000fda000780c800 */
[----:B------:R-:W-:Y:S05]  /*0f10*/  @!P0 BRA `(.L_x_24) ;  /* 0x00000004003c8947 */ /* 0x000fea0003800000 */
[C---:B------:R-:W-:Y:S02]  /*0f20*/  FSETP.NEU.FTZ.AND P2, PT, |R0|.reuse, +INF , PT ;  /* 0x7f8000000000780b */ /* 0x040fe40003f5d200 */
[----:B------:R-:W-:Y:S02]  /*0f30*/  FSETP.NEU.FTZ.AND P1, PT, |R3|, +INF , PT ;  /* 0x7f8000000300780b */ /* 0x000fe40003f3d200 */
[----:B------:R-:W-:-:S11]  /*0f40*/  FSETP.NEU.FTZ.AND P0, PT, |R0|, +INF , PT ;  /* 0x7f8000000000780b */ /* 0x000fd60003f1d200 */
[----:B------:R-:W-:Y:S05]  /*0f50*/  @!P1 BRA !P2, `(.L_x_24) ;  /* 0x00000004002c9947 */ /* 0x000fea0005000000 */
[----:B------:R-:W-:-:S04]  /*0f60*/  LOP3.LUT P2, RZ, R0, 0x7fffffff, RZ, 0xc0, !PT ;  /* 0x7fffffff00ff7812 */ /* 0x000fc8000784c0ff */
[----:B------:R-:W-:-:S13]  /*0f70*/  PLOP3.LUT P1, PT, P1, P2, PT, 0x2f, 0xf2 ;  /* 0x0000000000f2781c */ /* 0x000fda0000f24577 */
[----:B------:R-:W-:Y:S05]  /*0f80*/  @P1 BRA `(.L_x_25) ;  /* 0x0000000400181947 */ /* 0x000fea0003800000 */
[----:B------:R-:W-:-:S04]  /*0f90*/  LOP3.LUT P1, RZ, R13, 0x7fffffff, RZ, 0xc0, !PT ;  /* 0x7fffffff0dff7812 */ /* 0x000fc8000782c0ff */
[----:B------:R-:W-:-:S13]  /*0fa0*/  PLOP3.LUT P0, PT, P0, P1, PT, 0x2f, 0xf2 ;  /* 0x0000000000f2781c */ /* 0x000fda0000702577 */
[----:B------:R-:W-:Y:S05]  /*0fb0*/  @P0 BRA `(.L_x_26) ;  /* 0x0000000400000947 */ /* 0x000fea0003800000 */
[----:B------:R-:W-:Y:S02]  /*0fc0*/  ISETP.GE.AND P0, PT, R14, RZ, PT ;  /* 0x000000ff0e00720c */ /* 0x000fe40003f06270 */
[----:B------:R-:W-:-:S11]  /*0fd0*/  ISETP.GE.AND P1, PT, R15, RZ, PT ;  /* 0x000000ff0f00720c */ /* 0x000fd60003f26270 */
[----:B------:R-:W-:Y:S01]  /*0fe0*/  @P0 IMAD.MOV.U32 R11, RZ, RZ, RZ ;  /* 0x000000ffff0b0224 */ /* 0x000fe200078e00ff */
[----:B------:R-:W-:Y:S01]  /*0ff0*/  @!P0 MOV R11, 0xffffffc0 ;  /* 0xffffffc0000b8802 */ /* 0x000fe20000000f00 */
[----:B------:R-:W-:Y:S01]  /*1000*/  @!P0 FFMA R0, R0, 1.84467440737095516160e+19, RZ ;  /* 0x5f80000000008823 */ /* 0x000fe200000000ff */
[----:B------:R-:W-:-:S03]  /*1010*/  @!P1 FFMA R13, R3, 1.84467440737095516160e+19, RZ ;  /* 0x5f800000030d9823 */ /* 0x000fc600000000ff */
[----:B------:R-:W-:-:S07]  /*1020*/  @!P1 VIADD R11, R11, 0x40 ;  /* 0x000000400b0b9836 */ /* 0x000fce0000000000 */
.L_x_22:
[----:B------:R-:W-:Y:S01]  /*1030*/  LEA R14, R12, 0xc0800000, 0x17 ;  /* 0xc08000000c0e7811 */ /* 0x000fe200078eb8ff */
[----:B------:R-:W-:Y:S03]  /*1040*/  BSSY.RECONVERGENT B2, `(.L_x_27) ;  /* 0x0000036000027945 */ /* 0x000fe60003800200 */
[----:B------:R-:W-:Y:S01]  /*1050*/  IADD3 R14, PT, PT, -R14, R13, RZ ;  /* 0x0000000d0e0e7210 */ /* 0x000fe20007ffe1ff */
[----:B------:R-:W-:-:S03]  /*1060*/  VIADD R13, R16, 0xffffff81 ;  /* 0xffffff81100d7836 */ /* 0x000fc60000000000 */
[----:B------:R0:W1:Y:S01]  /*1070*/  MUFU.RCP R15, R14 ;  /* 0x0000000e000f7308 */ /* 0x0000620000001000 */
[----:B------:R-:W-:Y:S01]  /*1080*/  FADD.FTZ R17, -R14, -RZ ;  /* 0x800000ff0e117221 */ /* 0x000fe20000010100 */
[C---:B------:R-:W-:Y:S01]  /*1090*/  IMAD R0, R13.reuse, -0x800000, R0 ;  /* 0xff8000000d007824 */ /* 0x040fe200078e0200 */
[----:B0-----:R-:W-:-:S04]  /*10a0*/  IADD3 R14, PT, PT, R13, 0x7f, -R12 ;  /* 0x0000007f0d0e7810 */ /* 0x001fc80007ffe80c */
[----:B------:R-:W-:Y:S01]  /*10b0*/  IADD3 R11, PT, PT, R14, R11, RZ ;  /* 0x0000000b0e0b7210 */ /* 0x000fe20007ffe0ff */
[----:B-1----:R-:W-:-:S04]  /*10c0*/  FFMA R16, R15, R17, 1 ;  /* 0x3f8000000f107423 */ /* 0x002fc80000000011 */
[----:B------:R-:W-:-:S04]  /*10d0*/  FFMA R18, R15, R16, R15 ;  /* 0x000000100f127223 */ /* 0x000fc8000000000f */
[----:B------:R-:W-:-:S04]  /*10e0*/  FFMA R15, R0, R18, RZ ;  /* 0x00000012000f7223 */ /* 0x000fc800000000ff */
[----:B------:R-:W-:-:S04]  /*10f0*/  FFMA R16, R17, R15, R0 ;  /* 0x0000000f11107223 */ /* 0x000fc80000000000 */
[----:B------:R-:W-:-:S04]  /*1100*/  FFMA R15, R18, R16, R15 ;  /* 0x00000010120f7223 */ /* 0x000fc8000000000f */
[----:B------:R-:W-:-:S04]  /*1110*/  FFMA R16, R17, R15, R0 ;  /* 0x0000000f11107223 */ /* 0x000fc80000000000 */
[----:B------:R-:W-:-:S05]  /*1120*/  FFMA R0, R18, R16, R15 ;  /* 0x0000001012007223 */ /* 0x000fca000000000f */
[----:B------:R-:W-:-:S04]  /*1130*/  SHF.R.U32.HI R12, RZ, 0x17, R0 ;  /* 0x00000017ff0c7819 */ /* 0x000fc80000011600 */
[----:B------:R-:W-:-:S05]  /*1140*/  LOP3.LUT R12, R12, 0xff, RZ, 0xc0, !PT ;  /* 0x000000ff0c0c7812 */ /* 0x000fca00078ec0ff */
[----:B------:R-:W-:-:S05]  /*1150*/  IMAD.IADD R17, R12, 0x1, R11 ;  /* 0x000000010c117824 */ /* 0x000fca00078e020b */
[----:B------:R-:W-:-:S04]  /*1160*/  IADD3 R12, PT, PT, R17, -0x1, RZ ;  /* 0xffffffff110c7810 */ /* 0x000fc80007ffe0ff */
[----:B------:R-:W-:-:S13]  /*1170*/  ISETP.GE.U32.AND P0, PT, R12, 0xfe, PT ;  /* 0x000000fe0c00780c */ /* 0x000fda0003f06070 */
[----:B------:R-:W-:Y:S05]  /*1180*/  @!P0 BRA `(.L_x_28) ;  /* 0x0000000000808947 */ /* 0x000fea0003800000 */
[----:B------:R-:W-:-:S13]  /*1190*/  ISETP.GT.AND P0, PT, R17, 0xfe, PT ;  /* 0x000000fe1100780c */ /* 0x000fda0003f04270 */
[----:B------:R-:W-:Y:S05]  /*11a0*/  @P0 BRA `(.L_x_29) ;  /* 0x00000000006c0947 */ /* 0x000fea0003800000 */
[----:B------:R-:W-:-:S13]  /*11b0*/  ISETP.GE.AND P0, PT, R17, 0x1, PT ;  /* 0x000000011100780c */ /* 0x000fda0003f06270 */
[----:B------:R-:W-:Y:S05]  /*11c0*/  @P0 BRA `(.L_x_30) ;  /* 0x0000000000740947 */ /* 0x000fea0003800000 */
[----:B------:R-:W-:Y:S02]  /*11d0*/  ISETP.GE.AND P0, PT, R17, -0x18, PT ;  /* 0xffffffe81100780c */ /* 0x000fe40003f06270 */
[----:B------:R-:W-:-:S11]  /*11e0*/  LOP3.LUT R0, R0, 0x80000000, RZ, 0xc0, !PT ;  /* 0x8000000000007812 */ /* 0x000fd600078ec0ff */
[----:B------:R-:W-:Y:S05]  /*11f0*/  @!P0 BRA `(.L_x_30) ;  /* 0x0000000000688947 */ /* 0x000fea0003800000 */
[CCC-:B------:R-:W-:Y:S01]  /*1200*/  FFMA.RZ R11, R18.reuse, R16.reuse, R15.reuse ;  /* 0x00000010120b7223 */ /* 0x1c0fe2000000c00f */
[C---:B------:R-:W-:Y:S02]  /*1210*/  VIADD R14, R17.reuse, 0x20 ;  /* 0x00000020110e7836 */ /* 0x040fe40000000000 */
[CCC-:B------:R-:W-:Y:S01]  /*1220*/  FFMA.RM R12, R18.reuse, R16.reuse, R15.reuse ;  /* 0x00000010120c7223 */ /* 0x1c0fe2000000400f */
[----:B------:R-:W-:Y:S02]  /*1230*/  ISETP.NE.AND P2, PT, R17, RZ, PT ;  /* 0x000000ff1100720c */ /* 0x000fe40003f45270 */
[----:B------:R-:W-:Y:S01]  /*1240*/  LOP3.LUT R13, R11, 0x7fffff, RZ, 0xc0, !PT ;  /* 0x007fffff0b0d7812 */ /* 0x000fe200078ec0ff */
[----:B------:R-:W-:Y:S01]  /*1250*/  FFMA.RP R11, R18, R16, R15 ;  /* 0x00000010120b7223 */ /* 0x000fe2000000800f */
[----:B------:R-:W-:Y:S02]  /*1260*/  ISETP.NE.AND P1, PT, R17, RZ, PT ;  /* 0x000000ff1100720c */ /* 0x000fe40003f25270 */
[----:B------:R-:W-:-:S02]  /*1270*/  LOP3.LUT R13, R13, 0x800000, RZ, 0xfc, !PT ;  /* 0x008000000d0d7812 */ /* 0x000fc400078efcff */
[----:B------:R-:W-:Y:S02]  /*1280*/  IADD3 R15, PT, PT, -R17, RZ, RZ ;  /* 0x000000ff110f7210 */ /* 0x000fe40007ffe1ff */
[----:B------:R-:W-:Y:S02]  /*1290*/  SHF.L.U32 R14, R13, R14, RZ ;  /* 0x0000000e0d0e7219 */ /* 0x000fe400000006ff */
[----:B------:R-:W-:Y:S02]  /*12a0*/  FSETP.NEU.FTZ.AND P0, PT, R11, R12, PT ;  /* 0x0000000c0b00720b */ /* 0x000fe40003f1d000 */
[----:B------:R-:W-:Y:S02]  /*12b0*/  SEL R12, R15, RZ, P2 ;  /* 0x000000ff0f0c7207 */ /* 0x000fe40001000000 */
[----:B------:R-:W-:Y:S02]  /*12c0*/  ISETP.NE.AND P1, PT, R14, RZ, P1 ;  /* 0x000000ff0e00720c */ /* 0x000fe40000f25270 */
[----:B------:R-:W-:-:S02]  /*12d0*/  SHF.R.U32.HI R12, RZ, R12, R13 ;  /* 0x0000000cff0c7219 */ /* 0x000fc4000001160d */
[----:B------:R-:W-:Y:S02]  /*12e0*/  PLOP3.LUT P0, PT, P0, P1, PT, 0xf8, 0x8f ;  /* 0x00000000008f781c */ /* 0x000fe40000703f70 */
[----:B------:R-:W-:Y:S02]  /*12f0*/  SHF.R.U32.HI R14, RZ, 0x1, R12 ;  /* 0x00000001ff0e7819 */ /* 0x000fe4000001160c */
[----:B------:R-:W-:-:S04]  /*1300*/  SEL R11, RZ, 0x1, !P0 ;  /* 0x00000001ff0b7807 */ /* 0x000fc80004000000 */
[----:B------:R-:W-:-:S04]  /*1310*/  LOP3.LUT R11, R11, 0x1, R14, 0xf8, !PT ;  /* 0x000000010b0b7812 */ /* 0x000fc800078ef80e */
[----:B------:R-:W-:-:S05]  /*1320*/  LOP3.LUT R11, R11, R12, RZ, 0xc0, !PT ;  /* 0x0000000c0b0b7212 */ /* 0x000fca00078ec0ff */
[----:B------:R-:W-:-:S05]  /*1330*/  IMAD.IADD R11, R14, 0x1, R11 ;  /* 0x000000010e0b7824 */ /* 0x000fca00078e020b */
[----:B------:R-:W-:Y:S01]  /*1340*/  LOP3.LUT R0, R11, R0, RZ, 0xfc, !PT ;  /* 0x000000000b007212 */ /* 0x000fe200078efcff */
[----:B------:R-:W-:Y:S06]  /*1350*/  BRA `(.L_x_30) ;  /* 0x0000000000107947 */ /* 0x000fec0003800000 */
.L_x_29:
[----:B------:R-:W-:-:S04]  /*1360*/  LOP3.LUT R0, R0, 0x80000000, RZ, 0xc0, !PT ;  /* 0x8000000000007812 */ /* 0x000fc800078ec0ff */
[----:B------:R-:W-:Y:S01]  /*1370*/  LOP3.LUT R0, R0, 0x7f800000, RZ, 0xfc, !PT ;  /* 0x7f80000000007812 */ /* 0x000fe200078efcff */
[----:B------:R-:W-:Y:S06]  /*1380*/  BRA `(.L_x_30) ;  /* 0x0000000000047947 */ /* 0x000fec0003800000 */
.L_x_28:
[----:B------:R-:W-:-:S07]  /*1390*/  LEA R0, R11, R0, 0x17 ;  /* 0x000000000b007211 */ /* 0x000fce00078eb8ff */
.L_x_30:
[----:B------:R-:W-:Y:S05]  /*13a0*/  BSYNC.RECONVERGENT B2 ;  /* 0x0000000000027941 */ /* 0x000fea0003800200 */
.L_x_27:
[----:B------:R-:W-:Y:S05]  /*13b0*/  BRA `(.L_x_31) ;  /* 0x0000000000207947 */ /* 0x000fea0003800000 */
.L_x_26:
[----:B------:R-:W-:-:S04]  /*13c0*/  LOP3.LUT R0, R13, 0x80000000, R0, 0x48, !PT ;  /* 0x800000000d007812 */ /* 0x000fc800078e4800 */
[----:B------:R-:W-:Y:S01]  /*13d0*/  LOP3.LUT R0, R0, 0x7f800000, RZ, 0xfc, !PT ;  /* 0x7f80000000007812 */ /* 0x000fe200078efcff */
[----:B------:R-:W-:Y:S06]  /*13e0*/  BRA `(.L_x_31) ;  /* 0x0000000000147947 */ /* 0x000fec0003800000 */
.L_x_25:
[----:B------:R-:W-:Y:S01]  /*13f0*/  LOP3.LUT R0, R13, 0x80000000, R0, 0x48, !PT ;  /* 0x800000000d007812 */ /* 0x000fe200078e4800 */
[----:B------:R-:W-:Y:S06]  /*1400*/  BRA `(.L_x_31) ;  /* 0x00000000000c7947 */ /* 0x000fec0003800000 */
.L_x_24:
[----:B------:R-:W0:Y:S01]  /*1410*/  MUFU.RSQ R0, -QNAN ;  /* 0xffc0000000007908 */ /* 0x000e220000001400 */
[----:B------:R-:W-:Y:S05]  /*1420*/  BRA `(.L_x_31) ;  /* 0x0000000000047947 */ /* 0x000fea0003800000 */
.L_x_23:
[----:B------:R-:W-:-:S07]  /*1430*/  FADD.FTZ R0, R0, R3 ;  /* 0x0000000300007221 */ /* 0x000fce0000010000 */
.L_x_31:
[----:B------:R-:W-:Y:S05]  /*1440*/  BSYNC.RECONVERGENT B1 ;  /* 0x0000000000017941 */ /* 0x000fea0003800200 */
.L_x_21:
[----:B------:R-:W-:-:S04]  /*1450*/  IMAD.MOV.U32 R11, RZ, RZ, 0x0 ;  /* 0x00000000ff0b7424 */ /* 0x000fc800078e00ff */
[----:B0-----:R-:W-:Y:S05]  /*1460*/  RET.REL.NODEC R10 `(_Z16layerNormKernel2PfiS_S_S_) ;  /* 0xffffffe80ae47950 */ /* 0x001fea0003c3ffff */
.L_x_32:
        /* <DEDUP_REMOVED lines=9> */
.L_x_86:


//--------------------- .text._Z15gemvGeluKernel4PfS_S_S_ii --------------------------
	.section	.text._Z15gemvGeluKernel4PfS_S_S_ii,"ax",@progbits
	.align	128
        .global         _Z15gemvGeluKernel4PfS_S_S_ii
        .type           _Z15gemvGeluKernel4PfS_S_S_ii,@function
        .size           _Z15gemvGeluKernel4PfS_S_S_ii,(.L_x_87 - _Z15gemvGeluKernel4PfS_S_S_ii)
        .other          _Z15gemvGeluKernel4PfS_S_S_ii,@"STO_CUDA_ENTRY STV_DEFAULT"
_Z15gemvGeluKernel4PfS_S_S_ii:
.text._Z15gemvGeluKernel4PfS_S_S_ii:
[----:B------:R-:W-:Y:S01]  /*0000*/  LDC R1, c[0x0][0x37c] ;  /* 0x0000df00ff017b82 */ /* 0x000fe20000000800 */
[----:B------:R-:W0:Y:S07]  /*0010*/  S2R R3, SR_TID.X ;  /* 0x0000000000037919 */ /* 0x000e2e0000002100 */
[----:B------:R-:W1:Y:S01]  /*0020*/  S2UR UR5, SR_CgaCtaId ;  /* 0x00000000000579c3 */ /* 0x000e620000008800 */
[----:B------:R-:W0:Y:S01]  /*0030*/  LDCU UR8, c[0x0][0x3a4] ;  /* 0x00007480ff0877ac */ /* 0x000e220008000800 */
[----:B------:R-:W-:Y:S01]  /*0040*/  BSSY.RECONVERGENT B0, `(.L_x_33) ;  /* 0x000001d000007945 */ /* 0x000fe20003800200 */
[----:B------:R-:W2:Y:S01]  /*0050*/  S2R R2, SR_CTAID.X ;  /* 0x0000000000027919 */ /* 0x000ea20000002500 */
[----:B------:R-:W-:Y:S01]  /*0060*/  UMOV UR4, 0x400 ;  /* 0x0000040000047882 */ /* 0x000fe20000000000 */
[----:B------:R-:W3:Y:S01]  /*0070*/  LDCU.64 UR6, c[0x0][0x358] ;  /* 0x00006b00ff0677ac */ /* 0x000ee20008000a00 */
[----:B------:R-:W4:Y:S01]  /*0080*/  LDCU.64 UR10, c[0x0][0x388] ;  /* 0x00007100ff0a77ac */ /* 0x000f220008000a00 */
[----:B-1----:R-:W-:Y:S01]  /*0090*/  ULEA UR4, UR5, UR4, 0x18 ;  /* 0x0000000405047291 */ /* 0x002fe2000f8ec0ff */
[----:B0-----:R-:W-:-:S05]  /*00a0*/  ISETP.GE.AND P0, PT, R3, UR8, PT ;  /* 0x0000000803007c0c */ /* 0x001fca000bf06270 */
[----:B------:R-:W-:-:S08]  /*00b0*/  LEA R0, R3, UR4, 0x2 ;  /* 0x0000000403007c11 */ /* 0x000fd0000f8e10ff */
[----:B--234-:R-:W-:Y:S05]  /*00c0*/  @P0 BRA `(.L_x_34) ;  /* 0x0000000000500947 */ /* 0x01cfea0003800000 */
[----:B------:R0:W1:Y:S01]  /*00d0*/  LDS R11, [R0] ;  /* 0x00000000000b7984 */ /* 0x0000620000000800 */
[----:B------:R-:W2:Y:S01]  /*00e0*/  LDC R12, c[0x0][0x360] ;  /* 0x0000d800ff0c7b82 */ /* 0x000ea20000000800 */
[----:B------:R-:W-:Y:S01]  /*00f0*/  BSSY.RECONVERGENT B1, `(.L_x_35) ;  /* 0x0000010000017945 */ /* 0x000fe20003800200 */
[----:B------:R-:W-:Y:S02]  /*0100*/  IMAD R10, R2, UR8, RZ ;  /* 0x00000008020a7c24 */ /* 0x000fe4000f8e02ff */
[----:B------:R-:W-:-:S04]  /*0110*/  IMAD.MOV.U32 R13, RZ, RZ, R3 ;  /* 0x000000ffff0d7224 */ /* 0x000fc800078e0003 */
[----:B0-----:R-:W3:Y:S03]  /*0120*/  LDC.64 R4, c[0x0][0x390] ;  /* 0x0000e400ff047b82 */ /* 0x001ee60000000a00 */
.L_x_36:
[----:B------:R-:W-:Y:S02]  /*0130*/  SHF.R.S32.HI R7, RZ, 0x1f, R13 ;  /* 0x0000001fff077819 */ /* 0x000fe4000001140d */
[----:B------:R-:W-:-:S04]  /*0140*/  IADD3 R9, P0, PT, R10, R13, RZ ;  /* 0x0000000d0a097210 */ /* 0x000fc80007f1e0ff */
[----:B------:R-:W-:Y:S01]  /*0150*/  LEA.HI.X.SX32 R14, R10, R7, 0x1, P0 ;  /* 0x000000070a0e7211 */ /* 0x000fe200000f0eff */
[----:B---3--:R-:W-:Y:S01]  /*0160*/  IMAD.WIDE R6, R13, 0x4, R4 ;  /* 0x000000040d067825 */ /* 0x008fe200078e0204 */
[----:B------:R-:W-:-:S04]  /*0170*/  LEA R8, P0, R9, UR10, 0x2 ;  /* 0x0000000a09087c11 */ /* 0x000fc8000f8010ff */
[----:B------:R-:W-:Y:S01]  /*0180*/  LEA.HI.X R9, R9, UR11, R14, 0x2, P0 ;  /* 0x0000000b09097c11 */ /* 0x000fe200080f140e */
[----:B------:R-:W1:Y:S04]  /*0190*/  LDG.E R6, desc[UR6][R6.64] ;  /* 0x0000000606067981 */ /* 0x000e68000c1e1900 */
[----:B------:R-:W1:Y:S01]  /*01a0*/  LDG.E R8, desc[UR6][R8.64] ;  /* 0x0000000608087981 */ /* 0x000e62000c1e1900 */
[----:B--2---:R-:W-:-:S05]  /*01b0*/  IMAD.IADD R13, R12, 0x1, R13 ;  /* 0x000000010c0d7824 */ /* 0x004fca00078e020d */
[----:B------:R-:W-:Y:S01]  /*01c0*/  ISETP.GE.AND P0, PT, R13, UR8, PT ;  /* 0x000000080d007c0c */ /* 0x000fe2000bf06270 */
[----:B-1----:R-:W-:-:S12]  /*01d0*/  FFMA R11, R8, R6, R11 ;  /* 0x00000006080b7223 */ /* 0x002fd8000000000b */
[----:B------:R-:W-:Y:S05]  /*01e0*/  @!P0 BRA `(.L_x_36) ;  /* 0xfffffffc00d08947 */ /* 0x000fea000383ffff */
[----:B------:R-:W-:Y:S05]  /*01f0*/  BSYNC.RECONVERGENT B1 ;  /* 0x0000000000017941 */ /* 0x000fea0003800200 */
.L_x_35:
[----:B------:R0:W-:Y:S02]  /*0200*/  STS [R0], R11 ;  /* 0x0000000b00007388 */ /* 0x0001e40000000800 */
.L_x_34:
[----:B------:R-:W-:Y:S05]  /*0210*/  BSYNC.RECONVERGENT B0 ;  /* 0x0000000000007941 */ /* 0x000fea0003800200 */
.L_x_33:
[----:B------:R-:W1:Y:S01]  /*0220*/  LDCU UR4, c[0x0][0x360] ;  /* 0x00006c00ff0477ac */ /* 0x000e620008000800 */
[----:B------:R-:W-:Y:S01]  /*0230*/  BAR.SYNC.DEFER_BLOCKING 0x0 ;  /* 0x0000000000007b1d */ /* 0x000fe20000010000 */
[----:B------:R-:W-:Y:S01]  /*0240*/  ISETP.GT.U32.AND P1, PT, R3, 0x1f, PT ;  /* 0x0000001f0300780c */ /* 0x000fe20003f24070 */
[----:B-1----:R-:W-:-:S09]  /*0250*/  UISETP.GE.U32.AND UP0, UPT, UR4, 0x42, UPT ;  /* 0x000000420400788c */ /* 0x002fd2000bf06070 */
[----:B------:R-:W-:Y:S05]  /*0260*/  BRA.U !UP0, `(.L_x_37) ;  /* 0x0000000108307547 */ /* 0x000fea000b800000 */
[----:B------:R-:W-:-:S07]  /*0270*/  IMAD.U32 R4, RZ, RZ, UR4 ;  /* 0x00000004ff047e24 */ /* 0x000fce000f8e00ff */
.L_x_38:
[----:B------:R-:W-:-:S04]  /*0280*/  SHF.R.U32.HI R8, RZ, 0x1, R4 ;  /* 0x00000001ff087819 */ /* 0x000fc80000011604 */
[----:B------:R-:W-:-:S13]  /*0290*/  ISETP.GE.U32.AND P0, PT, R3, R8, PT ;  /* 0x000000080300720c */ /* 0x000fda0003f06070 */
[----:B------:R-:W-:Y:S01]  /*02a0*/  @!P0 IMAD R5, R8, 0x4, R0 ;  /* 0x0000000408058824 */ /* 0x000fe200078e0200 */
[----:B------:R-:W-:Y:S05]  /*02b0*/  @!P0 LDS R6, [R0] ;  /* 0x0000000000068984 */ /* 0x000fea0000000800 */
[----:B------:R-:W1:Y:S02]  /*02c0*/  @!P0 LDS R5, [R5] ;  /* 0x0000000005058984 */ /* 0x000e640000000800 */
[----:B-1----:R-:W-:-:S05]  /*02d0*/  @!P0 FADD R7, R5, R6 ;  /* 0x0000000605078221 */ /* 0x002fca0000000000 */
[----:B------:R1:W-:Y:S01]  /*02e0*/  @!P0 STS [R0], R7 ;  /* 0x0000000700008388 */ /* 0x0003e20000000800 */
[----:B------:R-:W-:Y:S01]  /*02f0*/  BAR.SYNC.DEFER_BLOCKING 0x0 ;  /* 0x0000000000007b1d */ /* 0x000fe20000010000 */
[----:B------:R-:W-:Y:S01]  /*0300*/  ISETP.GT.U32.AND P0, PT, R4, 0x83, PT ;  /* 0x000000830400780c */ /* 0x000fe20003f04070 */
[----:B------:R-:W-:-:S12]  /*0310*/  IMAD.MOV.U32 R4, RZ, RZ, R8 ;  /* 0x000000ffff047224 */ /* 0x000fd800078e0008 */
[----:B-1----:R-:W-:Y:S05]  /*0320*/  @P0 BRA `(.L_x_38) ;  /* 0xfffffffc00d40947 */ /* 0x002fea000383ffff */
.L_x_37:
[----:B------:R-:W-:Y:S05]  /*0330*/  @P1 EXIT ;  /* 0x000000000000194d */ /* 0x000fea0003800000 */
[----:B------:R-:W-:Y:S01]  /*0340*/  LDS R4, [R0+0x80] ;  /* 0x0000800000047984 */ /* 0x000fe20000000800 */
[----:B------:R-:W-:-:S03]  /*0350*/  ISETP.NE.AND P0, PT, R3, RZ, PT ;  /* 0x000000ff0300720c */ /* 0x000fc60003f05270 */
[----:B------:R-:W1:Y:S02]  /*0360*/  LDS R5, [R0] ;  /* 0x0000000000057984 */ /* 0x000e640000000800 */
[----:B-1----:R-:W-:-:S05]  /*0370*/  FADD R5, R4, R5 ;  /* 0x0000000504057221 */ /* 0x002fca0000000000 */
[----:B------:R-:W-:Y:S04]  /*0380*/  STS [R0], R5 ;  /* 0x0000000500007388 */ /* 0x000fe80000000800 */
[----:B------:R-:W-:Y:S04]  /*0390*/  LDS R4, [R0+0x40] ;  /* 0x0000400000047984 */ /* 0x000fe80000000800 */
        /* <DEDUP_REMOVED lines=8> */
[----:B0-----:R-:W0:Y:S02]  /*0420*/  LDS R11, [R0] ;  /* 0x00000000000b7984 */ /* 0x001e240000000800 */
        /* <DEDUP_REMOVED lines=9> */
[----:B------:R0:W-:Y:S01]  /*04c0*/  STS [R0], R7 ;  /* 0x0000000700007388 */ /* 0x0001e20000000800 */
[----:B------:R-:W-:Y:S05]  /*04d0*/  @P0 EXIT ;  /* 0x000000000000094d */ /* 0x000fea0003800000 */
[----:B------:R-:W1:Y:S02]  /*04e0*/  LDC.64 R4, c[0x0][0x398] ;  /* 0x0000e600ff047b82 */ /* 0x000e640000000a00 */
[----:B-1----:R-:W-:-:S06]  /*04f0*/  IMAD.WIDE.U32 R4, R2, 0x4, R4 ;  /* 0x0000000402047825 */ /* 0x002fcc00078e0004 */
[----:B------:R1:W2:Y:S01]  /*0500*/  LDG.E R5, desc[UR6][R4.64] ;  /* 0x0000000604057981 */ /* 0x0002a2000c1e1900 */
[----:B------:R-:W3:Y:S01]  /*0510*/  S2UR UR5, SR_CgaCtaId ;  /* 0x00000000000579c3 */ /* 0x000ee20000008800 */
[----:B------:R-:W-:Y:S01]  /*0520*/  UMOV UR4, 0x400 ;  /* 0x0000040000047882 */ /* 0x000fe20000000000 */
[----:B------:R-:W-:Y:S02]  /*0530*/  IMAD.MOV.U32 R3, RZ, RZ, 0x3bbb989d ;  /* 0x3bbb989dff037424 */ /* 0x000fe400078e00ff */
[----:B-1----:R-:W-:Y:S01]  /*0540*/  IMAD.MOV.U32 R4, RZ, RZ, 0x437c0000 ;  /* 0x437c0000ff047424 */ /* 0x002fe200078e00ff */
[----:B---3--:R-:W-:-:S03]  /*0550*/  ULEA UR4, UR5, UR4, 0x18 ;  /* 0x0000000405047291 */ /* 0x008fc6000f8ec0ff */
[----:B------:R-:W-:-:S06]  /*0560*/  UMOV UR5, 0x3ffb3b64 ;  /* 0x3ffb3b6400057882 */ /* 0x000fcc0000000000 */
[----:B0-----:R-:W2:Y:S01]  /*0570*/  LDS R0, [UR4] ;  /* 0x00000004ff007984 */ /* 0x001ea20008000800 */
[----:B------:R-:W-:Y:S01]  /*0580*/  UMOV UR4, 0x5a1cac08 ;  /* 0x5a1cac0800047882 */ /* 0x000fe20000000000 */
[----:B--2---:R-:W-:-:S04]  /*0590*/  FADD R0, R0, R5 ;  /* 0x0000000500007221 */ /* 0x004fc80000000000 */
[----:B------:R-:W0:Y:S02]  /*05a0*/  F2F.F64.F32 R6, R0 ;  /* 0x0000000000067310 */ /* 0x000e240000201800 */
[----:B0-----:R-:W-:-:S10]  /*05b0*/  DMUL R6, R6, -UR4 ;  /* 0x8000000406067c28 */ /* 0x001fd40008000000 */
[----:B------:R-:W0:Y:S02]  /*05c0*/  F2F.F32.F64 R6, R6 ;  /* 0x0000000600067310 */ /* 0x000e240000301000 */
[----:B0-----:R-:W-:-:S04]  /*05d0*/  FFMA.SAT R3, R6, R3, 0.5 ;  /* 0x3f00000006037423 */ /* 0x001fc80000002003 */
[----:B------:R-:W-:-:S04]  /*05e0*/  FFMA.RM R3, R3, R4, 12582913 ;  /* 0x4b40000103037423 */ /* 0x000fc80000004004 */
[C---:B------:R-:W-:Y:S01]  /*05f0*/  FADD R5, R3.reuse, -12583039 ;  /* 0xcb40007f03057421 */ /* 0x040fe20000000000 */
[----:B------:R-:W-:-:S03]  /*0600*/  IMAD.SHL.U32 R3, R3, 0x800000, RZ ;  /* 0x0080000003037824 */ /* 0x000fc600078e00ff */
[----:B------:R-:W-:-:S04]  /*0610*/  FFMA R5, R6, 1.4426950216293334961, -R5 ;  /* 0x3fb8aa3b06057823 */ /* 0x000fc80000000805 */
[----:B------:R-:W-:Y:S02]  /*0620*/  FFMA R8, R6, 1.925963033500011079e-08, R5 ;  /* 0x32a5706006087823 */ /* 0x000fe40000000005 */
[----:B------:R-:W0:Y:S04]  /*0630*/  LDC.64 R4, c[0x0][0x380] ;  /* 0x0000e000ff047b82 */ /* 0x000e280000000a00 */
[----:B------:R-:W1:Y:S02]  /*0640*/  MUFU.EX2 R8, R8 ;  /* 0x0000000800087308 */ /* 0x000e640000000800 */
[----:B-1----:R-:W-:Y:S01]  /*0650*/  FFMA R3, R3, R8, 1 ;  /* 0x3f80000003037423 */ /* 0x002fe20000000008 */
[----:B0-----:R-:W-:-:S05]  /*0660*/  IMAD.WIDE.U32 R4, R2, 0x4, R4 ;  /* 0x0000000402047825 */ /* 0x001fca00078e0004 */
[----:B------:R-:W0:Y:S08]  /*0670*/  MUFU.RCP R6, R3 ;  /* 0x0000000300067308 */ /* 0x000e300000001000 */
[----:B------:R-:W1:Y:S01]  /*0680*/  FCHK P0, R0, R3 ;  /* 0x0000000300007302 */ /* 0x000e620000000000 */
[----:B0-----:R-:W-:-:S04]  /*0690*/  FFMA R7, -R3, R6, 1 ;  /* 0x3f80000003077423 */ /* 0x001fc80000000106 */
[----:B------:R-:W-:-:S04]  /*06a0*/  FFMA R7, R6, R7, R6 ;  /* 0x0000000706077223 */ /* 0x000fc80000000006 */
[----:B------:R-:W-:-:S04]  /*06b0*/  FFMA R6, R0, R7, RZ ;  /* 0x0000000700067223 */ /* 0x000fc800000000ff */
[----:B------:R-:W-:-:S04]  /*06c0*/  FFMA R9, -R3, R6, R0 ;  /* 0x0000000603097223 */ /* 0x000fc80000000100 */
[----:B------:R-:W-:Y:S01]  /*06d0*/  FFMA R7, R7, R9, R6 ;  /* 0x0000000907077223 */ /* 0x000fe20000000006 */
[----:B-1----:R-:W-:Y:S06]  /*06e0*/  @!P0 BRA `(.L_x_39) ;  /* 0x00000000000c8947 */ /* 0x002fec0003800000 */
[----:B------:R-:W-:-:S07]  /*06f0*/  MOV R2, 0x710 ;  /* 0x0000071000027802 */ /* 0x000fce0000000f00 */
[----:B------:R-:W-:Y:S05]  /*0700*/  CALL.REL.NOINC `($__internal_2_$__cuda_sm3x_div_rn_noftz_f32_slowpath) ;  /* 0x00000000000c7944 */ /* 0x000fea0003c00000 */
[----:B------:R-:W-:-:S07]  /*0710*/  IMAD.MOV.U32 R7, RZ, RZ, R0 ;  /* 0x000000ffff077224 */ /* 0x000fce00078e0000 */
.L_x_39:
[----:B------:R-:W-:Y:S01]  /*0720*/  STG.E desc[UR6][R4.64], R7 ;  /* 0x0000000704007986 */ /* 0x000fe2000c101906 */
[----:B------:R-:W-:Y:S05]  /*0730*/  EXIT ;  /* 0x000000000000794d */ /* 0x000fea0003800000 */
        .weak           $__internal_2_$__cuda_sm3x_div_rn_noftz_f32_slowpath
        .type           $__internal_2_$__cuda_sm3x_div_rn_noftz_f32_slowpath,@function
        .size           $__internal_2_$__cuda_sm3x_div_rn_noftz_f32_slowpath,(.L_x_87 - $__internal_2_$__cuda_sm3x_div_rn_noftz_f32_slowpath)
$__internal_2_$__cuda_sm3x_div_rn_noftz_f32_slowpath:
[--C-:B------:R-:W-:Y:S01]  /*0740*/  SHF.R.U32.HI R7, RZ, 0x17, R3.reuse ;  /* 0x00000017ff077819 */ /* 0x100fe20000011603 */
[--C-:B------:R-:W-:Y:S01]  /*0750*/  IMAD.MOV.U32 R8, RZ, RZ, R0.reuse ;  /* 0x000000ffff087224 */ /* 0x100fe200078e0000 */
[----:B------:R-:W-:Y:S01]  /*0760*/  SHF.R.U32.HI R6, RZ, 0x17, R0 ;  /* 0x00000017ff067819 */ /* 0x000fe20000011600 */
[----:B------:R-:W-:Y:S01]  /*0770*/  IMAD.MOV.U32 R9, RZ, RZ, R3 ;  /* 0x000000ffff097224 */ /* 0x000fe200078e0003 */
[----:B------:R-:W-:Y:S02]  /*0780*/  LOP3.LUT R7, R7, 0xff, RZ, 0xc0, !PT ;  /* 0x000000ff07077812 */ /* 0x000fe400078ec0ff */
[----:B------:R-:W-:Y:S02]  /*0790*/  LOP3.LUT R6, R6, 0xff, RZ, 0xc0, !PT ;  /* 0x000000ff06067812 */ /* 0x000fe400078ec0ff */
[----:B------:R-:W-:-:S03]  /*07a0*/  IADD3 R12, PT, PT, R7, -0x1, RZ ;  /* 0xffffffff070c7810 */ /* 0x000fc60007ffe0ff */
[----:B------:R-:W-:Y:S01]  /*07b0*/  VIADD R11, R6, 0xffffffff ;  /* 0xffffffff060b7836 */ /* 0x000fe20000000000 */
[----:B------:R-:W-:-:S04]  /*07c0*/  ISETP.GT.U32.AND P0, PT, R12, 0xfd, PT ;  /* 0x000000fd0c00780c */ /* 0x000fc80003f04070 */
[----:B------:R-:W-:-:S13]  /*07d0*/  ISETP.GT.U32.OR P0, PT, R11, 0xfd, P0 ;  /* 0x000000fd0b00780c */ /* 0x000fda0000704470 */
[----:B------:R-:W-:Y:S01]  /*07e0*/  @!P0 IMAD.MOV.U32 R10, RZ, RZ, RZ ;  /* 0x000000ffff0a8224 */ /* 0x000fe200078e00ff */
        /* <DEDUP_REMOVED lines=19> */
[----:B------:R-:W-:Y:S02]  /*0920*/  @P0 IMAD.MOV.U32 R10, RZ, RZ, RZ ;  /* 0x000000ffff0a0224 */ /* 0x000fe400078e00ff */
[----:B------:R-:W-:Y:S01]  /*0930*/  @!P0 FFMA R8, R0, 1.84467440737095516160e+19, RZ ;  /* 0x5f80000000088823 */ /* 0x000fe200000000ff */
[----:B------:R-:W-:Y:S02]  /*0940*/  @!P0 IMAD.MOV.U32 R10, RZ, RZ, -0x40 ;  /* 0xffffffc0ff0a8424 */ /* 0x000fe400078e00ff */
[----:B------:R-:W-:-:S03]  /*0950*/  @!P1 FFMA R9, R3, 1.84467440737095516160e+19, RZ ;  /* 0x5f80000003099823 */ /* 0x000fc600000000ff */
[----:B------:R-:W-:-:S07]  /*0960*/  @!P1 IADD3 R10, PT, PT, R10, 0x40, RZ ;  /* 0x000000400a0a9810 */ /* 0x000fce0007ffe0ff */
.L_x_40:
[----:B------:R-:W-:Y:S01]  /*0970*/  LEA R0, R7, 0xc0800000, 0x17 ;  /* 0xc080000007007811 */ /* 0x000fe200078eb8ff */
[----:B------:R-:W-:-:S04]  /*0980*/  VIADD R6, R6, 0xffffff81 ;  /* 0xffffff8106067836 */ /* 0x000fc80000000000 */
[----:B------:R-:W-:Y:S01]  /*0990*/  IMAD.IADD R9, R9, 0x1, -R0 ;  /* 0x0000000109097824 */ /* 0x000fe200078e0a00 */
[C---:B------:R-:W-:Y:S01]  /*09a0*/  IADD3 R7, PT, PT, R6.reuse, 0x7f, -R7 ;  /* 0x0000007f06077810 */ /* 0x040fe20007ffe807 */
[----:B------:R-:W-:Y:S02]  /*09b0*/  IMAD R0, R6, -0x800000, R8 ;  /* 0xff80000006007824 */ /* 0x000fe400078e0208 */
[----:B------:R-:W0:Y:S01]  /*09c0*/  MUFU.RCP R3, R9 ;  /* 0x0000000900037308 */ /* 0x000e220000001000 */
[----:B------:R-:W-:Y:S01]  /*09d0*/  FADD.FTZ R11, -R9, -RZ ;  /* 0x800000ff090b7221 */ /* 0x000fe20000010100 */
[----:B------:R-:W-:-:S03]  /*09e0*/  IMAD.IADD R7, R7, 0x1, R10 ;  /* 0x0000000107077824 */ /* 0x000fc600078e020a */
[----:B0-----:R-:W-:-:S04]  /*09f0*/  FFMA R12, R3, R11, 1 ;  /* 0x3f800000030c7423 */ /* 0x001fc8000000000b */
        /* <DEDUP_REMOVED lines=8> */
[----:B------:R-:W-:-:S04]  /*0a80*/  IMAD.IADD R9, R3, 0x1, R7 ;  /* 0x0000000103097824 */ /* 0x000fc800078e0207 */
[----:B------:R-:W-:-:S05]  /*0a90*/  VIADD R3, R9, 0xffffffff ;  /* 0xffffffff09037836 */ /* 0x000fca0000000000 */
        /* <DEDUP_REMOVED lines=10> */
[CCC-:B------:R-:W-:Y:S01]  /*0b40*/  FFMA.RM R6, R12.reuse, R8.reuse, R13.reuse ;  /* 0x000000080c067223 */ /* 0x1c0fe2000000400d */
[C---:B------:R-:W-:Y:S02]  /*0b50*/  ISETP.NE.AND P2, PT, R9.reuse, RZ, PT ;  /* 0x000000ff0900720c */ /* 0x040fe40003f45270 */
[----:B------:R-:W-:Y:S02]  /*0b60*/  ISETP.NE.AND P1, PT, R9, RZ, PT ;  /* 0x000000ff0900720c */ /* 0x000fe40003f25270 */
[----:B------:R-:W-:Y:S01]  /*0b70*/  LOP3.LUT R7, R3, 0x7fffff, RZ, 0xc0, !PT ;  /* 0x007fffff03077812 */ /* 0x000fe200078ec0ff */
[----:B------:R-:W-:Y:S01]  /*0b80*/  FFMA.RP R3, R12, R8, R13 ;  /* 0x000000080c037223 */ /* 0x000fe2000000800d */
[----:B------:R-:W-:Y:S01]  /*0b90*/  IADD3 R8, PT, PT, R9, 0x20, RZ ;  /* 0x0000002009087810 */ /* 0x000fe20007ffe0ff */
[----:B------:R-:W-:Y:S01]  /*0ba0*/  IMAD.MOV R9, RZ, RZ, -R9 ;  /* 0x000000ffff097224 */ /* 0x000fe200078e0a09 */
[----:B------:R-:W-:-:S02]  /*0bb0*/  LOP3.LUT R7, R7, 0x800000, RZ, 0xfc, !PT ;  /* 0x0080000007077812 */ /* 0x000fc400078efcff */
[----:B------:R-:W-:Y:S02]  /*0bc0*/  FSETP.NEU.FTZ.AND P0, PT, R3, R6, PT ;  /* 0x000000060300720b */ /* 0x000fe40003f1d000 */
[----:B------:R-:W-:Y:S02]  /*0bd0*/  SHF.L.U32 R8, R7, R8, RZ ;  /* 0x0000000807087219 */ /* 0x000fe400000006ff */
[----:B------:R-:W-:Y:S02]  /*0be0*/  SEL R6, R9, RZ, P2 ;  /* 0x000000ff09067207 */ /* 0x000fe40001000000 */
[----:B------:R-:W-:Y:S02]  /*0bf0*/  ISETP.NE.AND P1, PT, R8, RZ, P1 ;  /* 0x000000ff0800720c */ /* 0x000fe40000f25270 */
[----:B------:R-:W-:Y:S02]  /*0c00*/  SHF.R.U32.HI R6, RZ, R6, R7 ;  /* 0x00000006ff067219 */ /* 0x000fe40000011607 */
[----:B------:R-:W-:-:S02]  /*0c10*/  PLOP3.LUT P0, PT, P0, P1, PT, 0xf8, 0x8f ;  /* 0x00000000008f781c */ /* 0x000fc40000703f70 */
[----:B------:R-:W-:Y:S02]  /*0c20*/  SHF.R.U32.HI R8, RZ, 0x1, R6 ;  /* 0x00000001ff087819 */ /* 0x000fe40000011606 */
[----:B------:R-:W-:-:S04]  /*0c30*/  SEL R3, RZ, 0x1, !P0 ;  /* 0x00000001ff037807 */ /* 0x000fc80004000000 */
[----:B------:R-:W-:-:S04]  /*0c40*/  LOP3.LUT R3, R3, 0x1, R8, 0xf8, !PT ;  /* 0x0000000103037812 */ /* 0x000fc800078ef808 */
[----:B------:R-:W-:-:S05]  /*0c50*/  LOP3.LUT R3, R3, R6, RZ, 0xc0, !PT ;  /* 0x0000000603037212 */ /* 0x000fca00078ec0ff */
[----:B------:R-:W-:-:S05]  /*0c60*/  IMAD.IADD R3, R8, 0x1, R3 ;  /* 0x0000000108037824 */ /* 0x000fca00078e0203 */
[----:B------:R-:W-:Y:S01]  /*0c70*/  LOP3.LUT R0, R3, R0, RZ, 0xfc, !PT ;  /* 0x0000000003007212 */ /* 0x000fe200078efcff */
[----:B------:R-:W-:Y:S06]  /*0c80*/  BRA `(.L_x_47) ;  /* 0x0000000000347947 */ /* 0x000fec0003800000 */
.L_x_46:
[----:B------:R-:W-:-:S04]  /*0c90*/  LOP3.LUT R0, R0, 0x80000000, RZ, 0xc0, !PT ;  /* 0x8000000000007812 */ /* 0x000fc800078ec0ff */
[----:B------:R-:W-:Y:S01]  /*0ca0*/  LOP3.LUT R0, R0, 0x7f800000, RZ, 0xfc, !PT ;  /* 0x7f80000000007812 */ /* 0x000fe200078efcff */
[----:B------:R-:W-:Y:S06]  /*0cb0*/  BRA `(.L_x_47) ;  /* 0x0000000000287947 */ /* 0x000fec0003800000 */
.L_x_45:
[----:B------:R-:W-:Y:S01]  /*0cc0*/  IMAD R0, R7, 0x800000, R0 ;  /* 0x0080000007007824 */ /* 0x000fe200078e0200 */
[----:B------:R-:W-:Y:S06]  /*0cd0*/  BRA `(.L_x_47) ;  /* 0x0000000000207947 */ /* 0x000fec0003800000 */
.L_x_44:
[----:B------:R-:W-:-:S04]  /*0ce0*/  LOP3.LUT R0, R9, 0x80000000, R8, 0x48, !PT ;  /* 0x8000000009007812 */ /* 0x000fc800078e4808 */
[----:B------:R-:W-:Y:S01]  /*0cf0*/  LOP3.LUT R0, R0, 0x7f800000, RZ, 0xfc, !PT ;  /* 0x7f80000000007812 */ /* 0x000fe200078efcff */
[----:B------:R-:W-:Y:S06]  /*0d00*/  BRA `(.L_x_47) ;  /* 0x0000000000147947 */ /* 0x000fec0003800000 */
.L_x_43:
[----:B------:R-:W-:Y:S01]  /*0d10*/  LOP3.LUT R0, R9, 0x80000000, R8, 0x48, !PT ;  /* 0x8000000009007812 */ /* 0x000fe200078e4808 */
[----:B------:R-:W-:Y:S06]  /*0d20*/  BRA `(.L_x_47) ;  /* 0x00000000000c7947 */ /* 0x000fec0003800000 */
.L_x_42:
[----:B------:R-:W0:Y:S01]  /*0d30*/  MUFU.RSQ R0, -QNAN ;  /* 0xffc0000000007908 */ /* 0x000e220000001400 */
[----:B------:R-:W-:Y:S05]  /*0d40*/  BRA `(.L_x_47) ;  /* 0x0000000000047947 */ /* 0x000fea0003800000 */
.L_x_41:
[----:B------:R-:W-:-:S07]  /*0d50*/  FADD.FTZ R0, R0, R3 ;  /* 0x0000000300007221 */ /* 0x000fce0000010000 */
.L_x_47:
[----:B------:R-:W-:-:S04]  /*0d60*/  IMAD.MOV.U32 R3, RZ, RZ, 0x0 ;  /* 0x00000000ff037424 */ /* 0x000fc800078e00ff */
[----:B0-----:R-:W-:Y:S05]  /*0d70*/  RET.REL.NODEC R2 `(_Z15gemvGeluKernel4PfS_S_S_ii) ;  /* 0xfffffff002a07950 */ /* 0x001fea0003c3ffff */
.L_x_48:
        /* <DEDUP_REMOVED lines=16> */
.L_x_87:


//--------------------- .text._Z11gemvKernel4PfS_S_S_ii --------------------------
	.section	.text._Z11gemvKernel4PfS_S_S_ii,"ax",@progbits
	.align	128
        .global         _Z11gemvKernel4PfS_S_S_ii
        .type           _Z11gemvKernel4PfS_S_S_ii,@function
        .size           _Z11gemvKernel4PfS_S_S_ii,(.L_x_94 - _Z11gemvKernel4PfS_S_S_ii)
        .other          _Z11gemvKernel4PfS_S_S_ii,@"STO_CUDA_ENTRY STV_DEFAULT"
_Z11gemvKernel4PfS_S_S_ii:
.text._Z11gemvKernel4PfS_S_S_ii:
        /* <DEDUP_REMOVED lines=19> */
.L_x_52:
        /* <DEDUP_REMOVED lines=8> */
[----:B--2---:R-:W-:-:S04]  /*01b0*/  IADD3 R13, PT, PT, R12, R13, RZ ;  /* 0x0000000d0c0d7210 */ /* 0x004fc80007ffe0ff */
[----:B------:R-:W-:Y:S01]  /*01c0*/  ISETP.GE.AND P0, PT, R13, UR8, PT ;  /* 0x000000080d007c0c */ /* 0x000fe2000bf06270 */
[----:B-1----:R-:W-:-:S12]  /*01d0*/  FFMA R11, R8, R6, R11 ;  /* 0x00000006080b7223 */ /* 0x002fd8000000000b */
[----:B------:R-:W-:Y:S05]  /*01e0*/  @!P0 BRA `(.L_x_52) ;  /* 0xfffffffc00d08947 */ /* 0x000fea000383ffff */
[----:B------:R-:W-:Y:S05]  /*01f0*/  BSYNC.RECONVERGENT B1 ;  /* 0x0000000000017941 */ /* 0x000fea0003800200 */
.L_x_51:
[----:B------:R0:W-:Y:S02]  /*0200*/  STS [R2], R11 ;  /* 0x0000000b02007388 */ /* 0x0001e40000000800 */
.L_x_50:
[----:B------:R-:W-:Y:S05]  /*0210*/  BSYNC.RECONVERGENT B0 ;  /* 0x0000000000007941 */ /* 0x000fea0003800200 */
.L_x_49:
[----:B------:R-:W1:Y:S01]  /*0220*/  LDCU UR4, c[0x0][0x360] ;  /* 0x00006c00ff0477ac */ /* 0x000e620008000800 */
[----:B------:R-:W-:Y:S01]  /*0230*/  BAR.SYNC.DEFER_BLOCKING 0x0 ;  /* 0x0000000000007b1d */ /* 0x000fe20000010000 */
[----:B------:R-:W-:Y:S01]  /*0240*/  ISETP.GT.U32.AND P0, PT, R3, 0x1f, PT ;  /* 0x0000001f0300780c */ /* 0x000fe20003f04070 */
[----:B-1----:R-:W-:-:S09]  /*0250*/  UISETP.GE.U32.AND UP0, UPT, UR4, 0x42, UPT ;  /* 0x000000420400788c */ /* 0x002fd2000bf06070 */
[----:B------:R-:W-:Y:S05]  /*0260*/  BRA.U !UP0, `(.L_x_53) ;  /* 0x0000000108307547 */ /* 0x000fea000b800000 */
[----:B------:R-:W-:-:S07]  /*0270*/  IMAD.U32 R4, RZ, RZ, UR4 ;  /* 0x00000004ff047e24 */ /* 0x000fce000f8e00ff */
.L_x_54:
[----:B------:R-:W-:-:S04]  /*0280*/  SHF.R.U32.HI R8, RZ, 0x1, R4 ;  /* 0x00000001ff087819 */ /* 0x000fc80000011604 */
[----:B------:R-:W-:-:S13]  /*0290*/  ISETP.GE.U32.AND P1, PT, R3, R8, PT ;  /* 0x000000080300720c */ /* 0x000fda0003f26070 */
[----:B------:R-:W-:Y:S01]  /*02a0*/  @!P1 LEA R5, R8, R2, 0x2 ;  /* 0x0000000208059211 */ /* 0x000fe200078e10ff */
        /* <DEDUP_REMOVED lines=8> */
.L_x_53:
        /* <DEDUP_REMOVED lines=27> */
[----:B0-----:R-:W0:Y:S08]  /*04e0*/  LDC.64 R2, c[0x0][0x398] ;  /* 0x0000e600ff027b82 */ /* 0x001e300000000a00 */
[----:B------:R-:W1:Y:S01]  /*04f0*/  S2UR UR5, SR_CgaCtaId ;  /* 0x00000000000579c3 */ /* 0x000e620000008800 */
[----:B------:R-:W-:-:S07]  /*0500*/  UMOV UR4, 0x400 ;  /* 0x0000040000047882 */ /* 0x000fce0000000000 */
[----:B------:R-:W2:Y:S01]  /*0510*/  LDC.64 R4, c[0x0][0x380] ;  /* 0x0000e000ff047b82 */ /* 0x000ea20000000a00 */
[----:B0-----:R-:W-:-:S04]  /*0520*/  ISETP.NE.U32.AND P0, PT, R2, RZ, PT ;  /* 0x000000ff0200720c */ /* 0x001fc80003f05070 */
[----:B------:R-:W-:-:S13]  /*0530*/  ISETP.NE.AND.EX P0, PT, R3, RZ, PT, P0 ;  /* 0x000000ff0300720c */ /* 0x000fda0003f05300 */
[----:B------:R-:W0:Y:S02]  /*0540*/  @P0 LDC.64 R2, c[0x0][0x398] ;  /* 0x0000e600ff020b82 */ /* 0x000e240000000a00 */
[----:B0-----:R-:W-:-:S06]  /*0550*/  @P0 IMAD.WIDE.U32 R2, R0, 0x4, R2 ;  /* 0x0000000400020825 */ /* 0x001fcc00078e0002 */
[----:B------:R-:W3:Y:S01]  /*0560*/  @P0 LDG.E R2, desc[UR6][R2.64] ;  /* 0x0000000602020981 */ /* 0x000ee2000c1e1900 */
[----:B-1----:R-:W-:Y:S01]  /*0570*/  ULEA UR4, UR5, UR4, 0x18 ;  /* 0x0000000405047291 */ /* 0x002fe2000f8ec0ff */
[----:B--2---:R-:W-:-:S08]  /*0580*/  IMAD.WIDE.U32 R4, R0, 0x4, R4 ;  /* 0x0000000400047825 */ /* 0x004fd000078e0004 */
[----:B------:R-:W3:Y:S02]  /*0590*/  LDS R7, [UR4] ;  /* 0x00000004ff077984 */ /* 0x000ee40008000800 */
[----:B---3--:R-:W-:-:S05]  /*05a0*/  @P0 FADD R7, R7, R2 ;  /* 0x0000000207070221 */ /* 0x008fca0000000000 */
[----:B------:R-:W-:Y:S01]  /*05b0*/  STG.E desc[UR6][R4.64], R7 ;  /* 0x0000000704007986 */ /* 0x000fe2000c101906 */
[----:B------:R-:W-:Y:S05]  /*05c0*/  EXIT ;  /* 0x000000000000794d */ /* 0x000fea0003800000 */
.L_x_55:
        /* <DEDUP_REMOVED lines=11> */
.L_x_94:


//--------------------- .text._Z10attnKerneliPfS_S_i --------------------------
	.section	.text._Z10attnKerneliPfS_S_i,"ax",@progbits
	.align	128
        .global         _Z10attnKerneliPfS_S_i
        .type           _Z10attnKerneliPfS_S_i,@function
        .size           _Z10attnKerneliPfS_S_i,(.L_x_90 - _Z10attnKerneliPfS_S_i)
        .other          _Z10attnKerneliPfS_S_i,@"STO_CUDA_ENTRY STV_DEFAULT"
_Z10attnKerneliPfS_S_i:
.text._Z10attnKerneliPfS_S_i:
[----:B------:R-:W-:Y:S01]  /*0000*/  LDC R1, c[0x0][0x37c] ;  /* 0x0000df00ff017b82 */ /* 0x000fe20000000800 */
[----:B------:R-:W0:Y:S07]  /*0010*/  LDCU UR7, c[0x0][0x360] ;  /* 0x00006c00ff0777ac */ /* 0x000e2e0008000800 */
[----:B------:R-:W1:Y:S01]  /*0020*/  S2UR UR6, SR_CTAID.X ;  /* 0x00000000000679c3 */ /* 0x000e620000002500 */
[----:B------:R-:W2:Y:S01]  /*0030*/  LDCU.64 UR4, c[0x0][0x398] ;  /* 0x00007300ff0477ac */ /* 0x000ea20008000a00 */
[----:B0-----:R-:W-:-:S04]  /*0040*/  I2FP.F32.U32 R0, UR7 ;  /* 0x0000000700007c45 */ /* 0x001fc80008201000 */
[----:B------:R0:W3:Y:S01]  /*0050*/  MUFU.RSQ R5, R0 ;  /* 0x0000000000057308 */ /* 0x0000e20000001400 */
[----:B------:R-:W-:Y:S01]  /*0060*/  VIADD R2, R0, 0xf3000000 ;  /* 0xf300000000027836 */ /* 0x000fe20000000000 */
[----:B-1----:R-:W-:-:S04]  /*0070*/  UIMAD UR6, UR6, UR7, URZ ;  /* 0x00000007060672a4 */ /* 0x002fc8000f8e02ff */
[----:B------:R-:W-:Y:S01]  /*0080*/  ISETP.GT.U32.AND P0, PT, R2, 0x727fffff, PT ;  /* 0x727fffff0200780c */ /* 0x000fe20003f04070 */
[----:B--2---:R-:W-:-:S06]  /*0090*/  UIMAD.WIDE.U32 UR4, UR6, 0x4, UR4 ;  /* 0x00000004060478a5 */ /* 0x004fcc000f8e0004 */
[----:B------:R-:W-:Y:S02]  /*00a0*/  IMAD.U32 R2, RZ, RZ, UR4 ;  /* 0x00000004ff027e24 */ /* 0x000fe4000f8e00ff */
[----:B------:R-:W-:-:S04]  /*00b0*/  IMAD.U32 R3, RZ, RZ, UR5 ;  /* 0x00000005ff037e24 */ /* 0x000fc8000f8e00ff */
[----:B0--3--:R-:W-:Y:S05]  /*00c0*/  @!P0 BRA `(.L_x_56) ;  /* 0x00000000000c8947 */ /* 0x009fea0003800000 */
[----:B------:R-:W-:-:S07]  /*00d0*/  MOV R6, 0xf0 ;  /* 0x000000f000067802 */ /* 0x000fce0000000f00 */
[----:B------:R-:W-:Y:S05]  /*00e0*/  CALL.REL.NOINC `($__internal_4_$__cuda_sm20_sqrt_rn_f32_slowpath) ;  /* 0x0000000c00487944 */ /* 0x000fea0003c00000 */
[----:B------:R-:W-:Y:S05]  /*00f0*/  BRA `(.L_x_57) ;  /* 0x0000000000107947 */ /* 0x000fea0003800000 */
.L_x_56:
[----:B------:R-:W-:Y:S01]  /*0100*/  FMUL.FTZ R7, R0, R5 ;  /* 0x0000000500077220 */ /* 0x000fe20000410000 */
[----:B------:R-:W-:-:S03]  /*0110*/  FMUL.FTZ R5, R5, 0.5 ;  /* 0x3f00000005057820 */ /* 0x000fc60000410000 */
[----:B------:R-:W-:-:S04]  /*0120*/  FFMA R0, -R7, R7, R0 ;  /* 0x0000000707007223 */ /* 0x000fc80000000100 */
[----:B------:R-:W-:-:S07]  /*0130*/  FFMA R0, R0, R5, R7 ;  /* 0x0000000500007223 */ /* 0x000fce0000000007 */
.L_x_57:
[----:B------:R-:W-:Y:S01]  /*0140*/  IADD3 R4, PT, PT, R0, 0x1800000, RZ ;  /* 0x0180000000047810 */ /* 0x000fe20007ffe0ff */
[----:B------:R-:W0:Y:S01]  /*0150*/  S2R R11, SR_TID.X ;  /* 0x00000000000b7919 */ /* 0x000e220000002100 */
[----:B------:R-:W1:Y:S02]  /*0160*/  LDCU.64 UR8, c[0x0][0x358] ;  /* 0x00006b00ff0877ac */ /* 0x000e640008000a00 */
[----:B------:R-:W-:-:S04]  /*0170*/  LOP3.LUT R4, R4, 0x7f800000, RZ, 0xc0, !PT ;  /* 0x7f80000004047812 */ /* 0x000fc800078ec0ff */
[----:B------:R-:W-:-:S13]  /*0180*/  ISETP.GT.U32.AND P0, PT, R4, 0x1ffffff, PT ;  /* 0x01ffffff0400780c */ /* 0x000fda0003f04070 */
[----:B-1----:R-:W-:Y:S05]  /*0190*/  @P0 BRA `(.L_x_58) ;  /* 0x00000000000c0947 */ /* 0x002fea0003800000 */
[----:B------:R-:W-:-:S07]  /*01a0*/  MOV R4, 0x1c0 ;  /* 0x000001c000047802 */ /* 0x000fce0000000f00 */
[----:B0-----:R-:W-:Y:S05]  /*01b0*/  CALL.REL.NOINC `($__internal_3_$__cuda_sm20_rcp_rn_f32_slowpath) ;  /* 0x0000000800447944 */ /* 0x001fea0003c00000 */
[----:B------:R-:W-:Y:S05]  /*01c0*/  BRA `(.L_x_59) ;  /* 0x0000000000107947 */ /* 0x000fea0003800000 */
.L_x_58:
[----:B------:R-:W1:Y:S02]  /*01d0*/  MUFU.RCP R5, R0 ;  /* 0x0000000000057308 */ /* 0x000e640000001000 */
[----:B-1----:R-:W-:-:S04]  /*01e0*/  FFMA R4, R5, R0, -1 ;  /* 0xbf80000005047423 */ /* 0x002fc80000000000 */
[----:B------:R-:W-:-:S04]  /*01f0*/  FADD.FTZ R4, -R4, -RZ ;  /* 0x800000ff04047221 */ /* 0x000fc80000010100 */
[----:B------:R-:W-:-:S07]  /*0200*/  FFMA R0, R5, R4, R5 ;  /* 0x0000000405007223 */ /* 0x000fce0000000005 */
.L_x_59:
[----:B------:R-:W0:Y:S01]  /*0210*/  LDCU UR4, c[0x0][0x3a0] ;  /* 0x00007400ff0477ac */ /* 0x000e220008000800 */
[----:B------:R-:W1:Y:S01]  /*0220*/  LDCU.64 UR10, c[0x0][0x390] ;  /* 0x00007200ff0a77ac */ /* 0x000e620008000a00 */
[----:B0-----:R-:W-:Y:S01]  /*0230*/  VIADD R9, R11, UR4 ;  /* 0x000000040b097c36 */ /* 0x001fe20008000000 */
[----:B------:R-:W0:Y:S03]  /*0240*/  LDCU.64 UR4, c[0x0][0x388] ;  /* 0x00007100ff0477ac */ /* 0x000e260008000a00 */
[----:B------:R-:W-:-:S05]  /*0250*/  IMAD.WIDE R8, R9, 0x4, R2 ;  /* 0x0000000409087825 */ /* 0x000fca00078e0202 */
[----:B------:R2:W3:Y:S01]  /*0260*/  LDG.E R13, desc[UR8][R8.64] ;  /* 0x00000008080d7981 */ /* 0x0004e2000c1e1900 */
[----:B------:R-:W-:Y:S01]  /*0270*/  IADD3 R7, P0, PT, R11, UR6, RZ ;  /* 0x000000060b077c10 */ /* 0x000fe2000ff1e0ff */
[----:B------:R-:W4:Y:S04]  /*0280*/  LDCU UR6, c[0x0][0x380] ;  /* 0x00007000ff0677ac */ /* 0x000f280008000800 */
[----:B------:R-:W-:Y:S02]  /*0290*/  IMAD.X R4, RZ, RZ, RZ, P0 ;  /* 0x000000ffff047224 */ /* 0x000fe400000e06ff */
[----:B------:R-:W-:Y:S02]  /*02a0*/  IMAD.SHL.U32 R6, R7, 0x4, RZ ;  /* 0x0000000407067824 */ /* 0x000fe400078e00ff */
[----:B--2---:R-:W-:Y:S01]  /*02b0*/  IMAD.WIDE.U32 R8, R11, 0x4, R2 ;  /* 0x000000040b087825 */ /* 0x004fe200078e0002 */
[----:B------:R-:W-:-:S02]  /*02c0*/  SHF.L.U64.HI R7, R7, 0x2, R4 ;  /* 0x0000000207077819 */ /* 0x000fc40000010204 */
[C---:B0-----:R-:W-:Y:S02]  /*02d0*/  IADD3 R4, P0, PT, R6.reuse, UR4, RZ ;  /* 0x0000000406047c10 */ /* 0x041fe4000ff1e0ff */
[----:B-1----:R-:W-:Y:S02]  /*02e0*/  IADD3 R6, P1, PT, R6, UR10, RZ ;  /* 0x0000000a06067c10 */ /* 0x002fe4000ff3e0ff */
[C---:B------:R-:W-:Y:S02]  /*02f0*/  IADD3.X R5, PT, PT, R7.reuse, UR5, RZ, P0, !PT ;  /* 0x0000000507057c10 */ /* 0x040fe400087fe4ff */
[----:B------:R-:W-:Y:S01]  /*0300*/  IADD3.X R7, PT, PT, R7, UR11, RZ, P1, !PT ;  /* 0x0000000b07077c10 */ /* 0x000fe20008ffe4ff */
[----:B------:R-:W0:Y:S02]  /*0310*/  S2UR UR5, SR_CgaCtaId ;  /* 0x00000000000579c3 */ /* 0x000e240000008800 */
[----:B---3--:R1:W-:Y:S04]  /*0320*/  STG.E desc[UR8][R4.64], R13 ;  /* 0x0000000d04007986 */ /* 0x0083e8000c101908 */
[----:B------:R-:W2:Y:S04]  /*0330*/  LDG.E R9, desc[UR8][R8.64] ;  /* 0x0000000808097981 */ /* 0x000ea8000c1e1900 */
[----:B------:R-:W2:Y:S01]  /*0340*/  LDG.E R12, desc[UR8][R6.64] ;  /* 0x00000008060c7981 */ /* 0x000ea2000c1e1900 */
[----:B------:R-:W-:Y:S01]  /*0350*/  UMOV UR4, 0x400 ;  /* 0x0000040000047882 */ /* 0x000fe20000000000 */
[----:B------:R-:W-:-:S02]  /*0360*/  UISETP.GE.U32.AND UP0, UPT, UR7, 0x2, UPT ;  /* 0x000000020700788c */ /* 0x000fc4000bf06070 */
[----:B0-----:R-:W-:Y:S02]  /*0370*/  ULEA UR4, UR5, UR4, 0x18 ;  /* 0x0000000405047291 */ /* 0x001fe4000f8ec0ff */
[----:B----4-:R-:W-:-:S04]  /*0380*/  UISETP.GT.AND UP1, UPT, UR6, URZ, UPT ;  /* 0x000000ff0600728c */ /* 0x010fc8000bf24270 */
[----:B------:R-:W-:Y:S01]  /*0390*/  LEA R10, R11, UR4, 0x2 ;  /* 0x000000040b0a7c11 */ /* 0x000fe2000f8e10ff */
[----:B--2---:R-:W-:-:S05]  /*03a0*/  FMUL R15, R12, R9 ;  /* 0x000000090c0f7220 */ /* 0x004fca0000400000 */
[----:B------:R1:W-:Y:S01]  /*03b0*/  STS [R10], R15 ;  /* 0x0000000f0a007388 */ /* 0x0003e20000000800 */
[----:B------:R-:W-:Y:S06]  /*03c0*/  BAR.SYNC.DEFER_BLOCKING 0x0 ;  /* 0x0000000000007b1d */ /* 0x000fec0000010000 */
[----:B------:R-:W-:Y:S05]  /*03d0*/  BRA.U !UP0, `(.L_x_60) ;  /* 0x0000000108347547 */ /* 0x000fea000b800000 */
[----:B------:R-:W-:Y:S01]  /*03e0*/  HFMA2 R9, -RZ, RZ, 0, 5.9604644775390625e-08 ;  /* 0x00000001ff097431 */ /* 0x000fe200000001ff */
[----:B------:R-:W-:-:S07]  /*03f0*/  IADD3 R8, PT, PT, -R11, UR7, RZ ;  /* 0x000000070b087c10 */ /* 0x000fce000fffe1ff */
.L_x_61:
[----:B------:R-:W-:-:S04]  /*0400*/  LOP3.LUT P0, RZ, R9, R11, RZ, 0xc0, !PT ;  /* 0x0000000b09ff7212 */ /* 0x000fc8000780c0ff */
[----:B------:R-:W-:-:S13]  /*0410*/  ISETP.GE.OR P0, PT, R9, R8, P0 ;  /* 0x000000080900720c */ /* 0x000fda0000706670 */
[C---:B------:R-:W-:Y:S01]  /*0420*/  @!P0 IMAD R12, R9.reuse, 0x4, R10 ;  /* 0x00000004090c8824 */ /* 0x040fe200078e020a */
[----:B-1----:R-:W-:Y:S01]  /*0430*/  @!P0 LDS R13, [R10] ;  /* 0x000000000a0d8984 */ /* 0x002fe20000000800 */
[----:B------:R-:W-:-:S04]  /*0440*/  IMAD.SHL.U32 R9, R9, 0x2, RZ ;  /* 0x0000000209097824 */ /* 0x000fc800078e00ff */
[----:B------:R-:W0:Y:S02]  /*0450*/  @!P0 LDS R12, [R12] ;  /* 0x000000000c0c8984 */ /* 0x000e240000000800 */
[----:B0-----:R-:W-:-:S05]  /*0460*/  @!P0 FADD R13, R12, R13 ;  /* 0x0000000d0c0d8221 */ /* 0x001fca0000000000 */
[----:B------:R0:W-:Y:S01]  /*0470*/  @!P0 STS [R10], R13 ;  /* 0x0000000d0a008388 */ /* 0x0001e20000000800 */
[----:B------:R-:W-:Y:S01]  /*0480*/  BAR.SYNC.DEFER_BLOCKING 0x0 ;  /* 0x0000000000007b1d */ /* 0x000fe20000010000 */
[----:B------:R-:W-:-:S13]  /*0490*/  ISETP.GE.AND P0, PT, R9, UR7, PT ;  /* 0x0000000709007c0c */ /* 0x000fda000bf06270 */
[----:B0-----:R-:W-:Y:S05]  /*04a0*/  @!P0 BRA `(.L_x_61) ;  /* 0xfffffffc00d48947 */ /* 0x001fea000383ffff */
.L_x_60:
[----:B------:R-:W-:Y:S05]  /*04b0*/  BRA.U UP1, `(.L_x_62) ;  /* 0x00000001010c7547 */ /* 0x000fea000b800000 */
[----:B------:R0:W5:Y:S01]  /*04c0*/  LDG.E R21, desc[UR8][R4.64] ;  /* 0x0000000804157981 */ /* 0x000162000c1e1900 */
[----:B------:R-:W-:Y:S01]  /*04d0*/  IMAD.MOV.U32 R12, RZ, RZ, 0x3f800000 ;  /* 0x3f800000ff0c7424 */ /* 0x000fe200078e00ff */
[----:B------:R-:W-:Y:S06]  /*04e0*/  BRA `(.L_x_63) ;  /* 0x0000000400347947 */ /* 0x000fec0003800000 */
.L_x_62:
[----:B------:R-:W0:Y:S01]  /*04f0*/  S2UR UR5, SR_CgaCtaId ;  /* 0x00000000000579c3 */ /* 0x000e220000008800 */
[----:B------:R-:W-:Y:S01]  /*0500*/  UMOV UR4, 0x400 ;  /* 0x0000040000047882 */ /* 0x000fe20000000000 */
[----:B-1----:R-:W-:Y:S02]  /*0510*/  IADD3 R13, PT, PT, -R11, UR7, RZ ;  /* 0x000000070b0d7c10 */ /* 0x002fe4000fffe1ff */
[----:B------:R-:W-:-:S04]  /*0520*/  MOV R12, 0x3f800000 ;  /* 0x3f800000000c7802 */ /* 0x000fc80000000f00 */
[----:B------:R-:W1:Y:S01]  /*0530*/  LDC R15, c[0x0][0x3a0] ;  /* 0x0000e800ff0f7b82 */ /* 0x000e620000000800 */
[----:B0-----:R-:W-:Y:S01]  /*0540*/  ULEA UR4, UR5, UR4, 0x18 ;  /* 0x0000000405047291 */ /* 0x001fe2000f8ec0ff */
[----:B-1----:R-:W-:-:S08]  /*0550*/  IMAD.SHL.U32 R15, R15, 0x2, RZ ;  /* 0x000000020f0f7824 */ /* 0x002fd000078e00ff */
[----:B------:R-:W0:Y:S01]  /*0560*/  LDS R9, [UR4] ;  /* 0x00000004ff097984 */ /* 0x000e220008000800 */
[----:B------:R-:W-:Y:S01]  /*0570*/  UMOV UR4, 0x1 ;  /* 0x0000000100047882 */ /* 0x000fe20000000000 */
[----:B0-----:R-:W-:-:S07]  /*0580*/  FMUL R14, R9, R0 ;  /* 0x00000000090e7220 */ /* 0x001fce0000400000 */
.L_x_66:
[----:B------:R-:W-:Y:S01]  /*0590*/  IMAD.WIDE R2, R15, 0x4, R2 ;  /* 0x000000040f027825 */ /* 0x000fe200078e0202 */
[----:B------:R-:W2:Y:S02]  /*05a0*/  LDG.E R16, desc[UR8][R6.64] ;  /* 0x0000000806107981 */ /* 0x000ea4000c1e1900 */
[----:B------:R-:W-:-:S04]  /*05b0*/  LEA R8, P0, R11, R2, 0x2 ;  /* 0x000000020b087211 */ /* 0x000fc800078010ff */
[----:B------:R-:W-:-:S05]  /*05c0*/  LEA.HI.X R9, R11, R3, RZ, 0x2, P0 ;  /* 0x000000030b097211 */ /* 0x000fca00000f14ff */
[----:B------:R-:W2:Y:S01]  /*05d0*/  LDG.E R17, desc[UR8][R8.64] ;  /* 0x0000000808117981 */ /* 0x000ea2000c1e1900 */
[----:B------:R-:W0:Y:S01]  /*05e0*/  S2UR UR6, SR_CgaCtaId ;  /* 0x00000000000679c3 */ /* 0x000e220000008800 */
[----:B------:R-:W-:Y:S01]  /*05f0*/  UISETP.GE.U32.AND UP0, UPT, UR7, 0x2, UPT ;  /* 0x000000020700788c */ /* 0x000fe2000bf06070 */
[----:B------:R-:W-:Y:S02]  /*0600*/  UMOV UR5, 0x400 ;  /* 0x0000040000057882 */ /* 0x000fe40000000000 */
[----:B0-----:R-:W-:Y:S01]  /*0610*/  ULEA UR5, UR6, UR5, 0x18 ;  /* 0x0000000506057291 */ /* 0x001fe2000f8ec0ff */
[----:B--2---:R-:W-:-:S05]  /*0620*/  FMUL R17, R16, R17 ;  /* 0x0000001110117220 */ /* 0x004fca0000400000 */
[----:B------:R0:W-:Y:S01]  /*0630*/  STS [R10], R17 ;  /* 0x000000110a007388 */ /* 0x0001e20000000800 */
[----:B------:R-:W-:Y:S06]  /*0640*/  BAR.SYNC.DEFER_BLOCKING 0x0 ;  /* 0x0000000000007b1d */ /* 0x000fec0000010000 */
[----:B---3--:R-:W-:Y:S05]  /*0650*/  BRA.U !UP0, `(.L_x_64) ;  /* 0x0000000108307547 */ /* 0x008fea000b800000 */
[----:B------:R-:W-:-:S07]  /*0660*/  IMAD.MOV.U32 R16, RZ, RZ, 0x1 ;  /* 0x00000001ff107424 */ /* 0x000fce00078e00ff */
.L_x_65:
[----:B------:R-:W-:-:S04]  /*0670*/  LOP3.LUT P0, RZ, R16, R11, RZ, 0xc0, !PT ;  /* 0x0000000b10ff7212 */ /* 0x000fc8000780c0ff */
[----:B------:R-:W-:-:S13]  /*0680*/  ISETP.GE.OR P0, PT, R16, R13, P0 ;  /* 0x0000000d1000720c */ /* 0x000fda0000706670 */
[C---:B0-----:R-:W-:Y:S01]  /*0690*/  @!P0 IMAD R17, R16.reuse, 0x4, R10 ;  /* 0x0000000410118824 */ /* 0x041fe200078e020a */
[----:B------:R-:W-:Y:S01]  /*06a0*/  @!P0 LDS R18, [R10] ;  /* 0x000000000a128984 */ /* 0x000fe20000000800 */
[----:B------:R-:W-:-:S04]  /*06b0*/  SHF.L.U32 R16, R16, 0x1, RZ ;  /* 0x0000000110107819 */ /* 0x000fc800000006ff */
[----:B------:R-:W0:Y:S02]  /*06c0*/  @!P0 LDS R17, [R17] ;  /* 0x0000000011118984 */ /* 0x000e240000000800 */
[----:B0-----:R-:W-:-:S05]  /*06d0*/  @!P0 FADD R19, R17, R18 ;  /* 0x0000001211138221 */ /* 0x001fca0000000000 */
[----:B------:R1:W-:Y:S01]  /*06e0*/  @!P0 STS [R10], R19 ;  /* 0x000000130a008388 */ /* 0x0003e20000000800 */
[----:B------:R-:W-:Y:S01]  /*06f0*/  BAR.SYNC.DEFER_BLOCKING 0x0 ;  /* 0x0000000000007b1d */ /* 0x000fe20000010000 */
[----:B------:R-:W-:-:S13]  /*0700*/  ISETP.GE.AND P0, PT, R16, UR7, PT ;  /* 0x0000000710007c0c */ /* 0x000fda000bf06270 */
[----:B-1----:R-:W-:Y:S05]  /*0710*/  @!P0 BRA `(.L_x_65) ;  /* 0xfffffffc00d48947 */ /* 0x002fea000383ffff */
.L_x_64:
[----:B0-----:R-:W0:Y:S01]  /*0720*/  LDS R17, [UR5] ;  /* 0x00000005ff117984 */ /* 0x001e220008000800 */
[----:B------:R-:W1:Y:S01]  /*0730*/  LDC R19, c[0x0][0x3a0] ;  /* 0x0000e800ff137b82 */ /* 0x000e620000000800 */
[----:B------:R-:W-:Y:S01]  /*0740*/  IMAD.MOV.U32 R16, RZ, RZ, 0x3bbb989d ;  /* 0x3bbb989dff107424 */ /* 0x000fe200078e00ff */
[----:B------:R-:W2:Y:S01]  /*0750*/  LDCU UR6, c[0x0][0x380] ;  /* 0x00007000ff0677ac */ /* 0x000ea20008000800 */
[----:B-1----:R-:W-:-:S04]  /*0760*/  IMAD.WIDE R8, R19, 0x4, R8 ;  /* 0x0000000413087825 */ /* 0x002fc800078e0208 */
[----:B0-----:R-:W-:-:S05]  /*0770*/  FMUL R17, R17, R0 ;  /* 0x0000000011117220 */ /* 0x001fca0000400000 */
[----:B------:R-:W-:-:S13]  /*0780*/  FSETP.GT.AND P0, PT, R17, R14, PT ;  /* 0x0000000e1100720b */ /* 0x000fda0003f04000 */
[----:B------:R-:W3:Y:S04]  /*0790*/  @P0 LDG.E R23, desc[UR8][R4.64] ;  /* 0x0000000804170981 */ /* 0x000ee8000c1e1900 */
[----:B------:R-:W3:Y:S01]  /*07a0*/  @P0 LDG.E R22, desc[UR8][R8.64] ;  /* 0x0000000808160981 */ /* 0x000ee2000c1e1900 */
[----:B------:R-:W-:Y:S01]  /*07b0*/  @P0 FADD R19, R14, -R17 ;  /* 0x800000110e130221 */ /* 0x000fe20000000000 */
[----:B------:R-:W-:-:S03]  /*07c0*/  IMAD.MOV.U32 R18, RZ, RZ, 0x437c0000 ;  /* 0x437c0000ff127424 */ /* 0x000fc600078e00ff */
[----:B------:R-:W-:-:S04]  /*07d0*/  @P0 FFMA.SAT R21, R19, R16, 0.5 ;  /* 0x3f00000013150423 */ /* 0x000fc80000002010 */
[----:B------:R-:W-:-:S04]  /*07e0*/  @P0 FFMA.RM R21, R21, R18, 12582913 ;  /* 0x4b40000115150423 */ /* 0x000fc80000004012 */
[----:B------:R-:W-:-:S04]  /*07f0*/  @P0 FADD R20, R21, -12583039 ;  /* 0xcb40007f15140421 */ /* 0x000fc80000000000 */
[----:B------:R-:W-:-:S04]  /*0800*/  @P0 FFMA R20, R19, 1.4426950216293334961, -R20 ;  /* 0x3fb8aa3b13140823 */ /* 0x000fc80000000814 */
[----:B------:R-:W-:Y:S01]  /*0810*/  @P0 FFMA R20, R19, 1.925963033500011079e-08, R20 ;  /* 0x32a5706013140823 */ /* 0x000fe20000000014 */
[----:B------:R-:W-:-:S05]  /*0820*/  @P0 IMAD.SHL.U32 R19, R21, 0x800000, RZ ;  /* 0x0080000015130824 */ /* 0x000fca00078e00ff */
[----:B------:R-:W0:Y:S02]  /*0830*/  @P0 MUFU.EX2 R20, R20 ;  /* 0x0000001400140308 */ /* 0x000e240000000800 */
[----:B0-----:R-:W-:Y:S01]  /*0840*/  @P0 FMUL R19, R19, R20 ;  /* 0x0000001413130220 */ /* 0x001fe20000400000 */
[----:B------:R-:W-:-:S03]  /*0850*/  @P0 MOV R14, R17 ;  /* 0x00000011000e0202 */ /* 0x000fc60000000f00 */
[----:B---3--:R-:W-:-:S05]  /*0860*/  @P0 FFMA R21, R19, R23, R22 ;  /* 0x0000001713150223 */ /* 0x008fca0000000016 */
[----:B------:R3:W-:Y:S04]  /*0870*/  @P0 STG.E desc[UR8][R4.64], R21 ;  /* 0x0000001504000986 */ /* 0x0007e8000c101908 */
[----:B------:R-:W4:Y:S04]  /*0880*/  @!P0 LDG.E R8, desc[UR8][R8.64] ;  /* 0x0000000808088981 */ /* 0x000f28000c1e1900 */
[----:B------:R-:W4:Y:S01]  /*0890*/  @!P0 LDG.E R22, desc[UR8][R4.64] ;  /* 0x0000000804168981 */ /* 0x000f22000c1e1900 */
[----:B------:R-:W-:Y:S01]  /*08a0*/  @!P0 FADD R17, -R14, R17 ;  /* 0x000000110e118221 */ /* 0x000fe20000000100 */
[----:B------:R-:W-:Y:S01]  /*08b0*/  UMOV UR5, UR4 ;  /* 0x0000000400057c82 */ /* 0x000fe20008000000 */
[----:B------:R-:W-:-:S02]  /*08c0*/  UIADD3 UR4, UPT, UPT, UR4, 0x1, URZ ;  /* 0x0000000104047890 */ /* 0x000fc4000fffe0ff */
[----:B------:R-:W-:Y:S01]  /*08d0*/  @!P0 FFMA.SAT R23, R17, R16, 0.5 ;  /* 0x3f00000011178423 */ /* 0x000fe20000002010 */
[----:B--2---:R-:W-:-:S03]  /*08e0*/  UISETP.NE.AND UP0, UPT, UR5, UR6, UPT ;  /* 0x000000060500728c */ /* 0x004fc6000bf05270 */
[----:B------:R-:W-:-:S04]  /*08f0*/  @!P0 FFMA.RM R23, R23, R18, 12582913 ;  /* 0x4b40000117178423 */ /* 0x000fc80000004012 */
[C---:B------:R-:W-:Y:S01]  /*0900*/  @!P0 FADD R16, R23.reuse, -12583039 ;  /* 0xcb40007f17108421 */ /* 0x040fe20000000000 */
[----:B------:R-:W-:-:S03]  /*0910*/  @!P0 IMAD.SHL.U32 R23, R23, 0x800000, RZ ;  /* 0x0080000017178824 */ /* 0x000fc600078e00ff */
[----:B------:R-:W-:-:S04]  /*0920*/  @!P0 FFMA R16, R17, 1.4426950216293334961, -R16 ;  /* 0x3fb8aa3b11108823 */ /* 0x000fc80000000810 */
[----:B------:R-:W-:-:S06]  /*0930*/  @!P0 FFMA R16, R17, 1.925963033500011079e-08, R16 ;  /* 0x32a5706011108823 */ /* 0x000fcc0000000010 */
[----:B------:R-:W0:Y:S02]  /*0940*/  @!P0 MUFU.EX2 R16, R16 ;  /* 0x0000001000108308 */ /* 0x000e240000000800 */
[----:B0-----:R-:W-:-:S04]  /*0950*/  @!P0 FMUL R23, R23, R16 ;  /* 0x0000001017178220 */ /* 0x001fc80000400000 */
[----:B----4-:R-:W-:Y:S01]  /*0960*/  @!P0 FFMA R21, R23, R8, R22 ;  /* 0x0000000817158223 */ /* 0x010fe20000000016 */
[----:B------:R-:W-:Y:S02]  /*0970*/  IMAD.MOV.U32 R8, RZ, RZ, R12 ;  /* 0x000000ffff087224 */ /* 0x000fe400078e000c */
[----:B------:R-:W-:Y:S02]  /*0980*/  @P0 FFMA R12, R19, R12, 1 ;  /* 0x3f800000130c0423 */ /* 0x000fe4000000000c */
[----:B------:R3:W-:Y:S01]  /*0990*/  @!P0 STG.E desc[UR8][R4.64], R21 ;  /* 0x0000001504008986 */ /* 0x0007e2000c101908 */
[----:B------:R-:W-:Y:S01]  /*09a0*/  @!P0 FADD R12, R23, R8 ;  /* 0x00000008170c8221 */ /* 0x000fe20000000000 */
[----:B------:R-:W-:Y:S06]  /*09b0*/  BRA.U UP0, `(.L_x_66) ;  /* 0xfffffff900f47547 */ /* 0x000fec000b83ffff */
.L_x_63:
[----:B------:R-:W2:Y:S01]  /*09c0*/  MUFU.RCP R3, R12 ;  /* 0x0000000c00037308 */ /* 0x000ea20000001000 */
[----:B------:R-:W-:Y:S07]  /*09d0*/  BSSY.RECONVERGENT B0, `(.L_x_67) ;  /* 0x000000d000007945 */ /* 0x000fee0003800200 */
[----:B-----5:R-:W4:Y:S01]  /*09e0*/  FCHK P0, R21, R12 ;  /* 0x0000000c15007302 */ /* 0x020f220000000000 */
[----:B--2---:R-:W-:-:S04]  /*09f0*/  FFMA R0, R3, -R12, 1 ;  /* 0x3f80000003007423 */ /* 0x004fc8000000080c */
[----:B------:R-:W-:-:S04]  /*0a00*/  FFMA R0, R3, R0, R3 ;  /* 0x0000000003007223 */ /* 0x000fc80000000003 */
[----:B------:R-:W-:-:S04]  /*0a10*/  FFMA R2, R0, R21, RZ ;  /* 0x0000001500027223 */ /* 0x000fc800000000ff */
[----:B------:R-:W-:-:S04]  /*0a20*/  FFMA R3, R2, -R12, R21 ;  /* 0x8000000c02037223 */ /* 0x000fc80000000015 */
[----:B------:R-:W-:Y:S01]  /*0a30*/  FFMA R3, R0, R3, R2 ;  /* 0x0000000300037223 */ /* 0x000fe20000000002 */
[----:B----4-:R-:W-:Y:S06]  /*0a40*/  @!P0 BRA `(.L_x_68) ;  /* 0x0000000000148947 */ /* 0x010fec0003800000 */
[----:B------:R-:W-:Y:S01]  /*0a50*/  IMAD.MOV.U32 R0, RZ, RZ, R21 ;  /* 0x000000ffff007224 */ /* 0x000fe200078e0015 */
[----:B------:R-:W-:Y:S02]  /*0a60*/  MOV R3, R12 ;  /* 0x0000000c00037202 */ /* 0x000fe40000000f00 */
[----:B------:R-:W-:-:S07]  /*0a70*/  MOV R2, 0xa90 ;  /* 0x00000a9000027802 */ /* 0x000fce0000000f00 */
[----:B01-3--:R-:W-:Y:S05]  /*0a80*/  CALL.REL.NOINC `($__internal_5_$__cuda_sm3x_div_rn_noftz_f32_slowpath) ;  /* 0x0000000400407944 */ /* 0x00bfea0003c00000 */
[----:B------:R-:W-:-:S07]  /*0a90*/  IMAD.MOV.U32 R3, RZ, RZ, R0 ;  /* 0x000000ffff037224 */ /* 0x000fce00078e0000 */
.L_x_68:
[----:B------:R-:W-:Y:S05]  /*0aa0*/  BSYNC.RECONVERGENT B0 ;  /* 0x0000000000007941 */ /* 0x000fea0003800200 */
.L_x_67:
[----:B------:R-:W-:Y:S01]  /*0ab0*/  STG.E desc[UR8][R4.64], R3 ;  /* 0x0000000304007986 */ /* 0x000fe2000c101908 */
[----:B------:R-:W-:Y:S05]  /*0ac0*/  EXIT ;  /* 0x000000000000794d */ /* 0x000fea0003800000 */
        .weak           $__internal_3_$__cuda_sm20_rcp_rn_f32_slowpath
        .type           $__internal_3_$__cuda_sm20_rcp_rn_f32_slowpath,@function
        .size           $__internal_3_$__cuda_sm20_rcp_rn_f32_slowpath,($__internal_4_$__cuda_sm20_sqrt_rn_f32_slowpath - $__internal_3_$__cuda_sm20_rcp_rn_f32_slowpath)
$__internal_3_$__cuda_sm20_rcp_rn_f32_slowpath:
[----:B------:R-:W-:-:S05]  /*0ad0*/  IMAD.SHL.U32 R5, R0, 0x2, RZ ;  /* 0x0000000200057824 */ /* 0x000fca00078e00ff */
[----:B------:R-:W-:-:S04]  /*0ae0*/  SHF.R.U32.HI R10, RZ, 0x18, R5 ;  /* 0x00000018ff0a7819 */ /* 0x000fc80000011605 */
[----:B------:R-:W-:-:S13]  /*0af0*/  ISETP.NE.U32.AND P0, PT, R10, RZ, PT ;  /* 0x000000ff0a00720c */ /* 0x000fda0003f05070 */
[----:B------:R-:W-:Y:S05]  /*0b00*/  @P0 BRA `(.L_x_69) ;  /* 0x00000000002c0947 */ /* 0x000fea0003800000 */
[----:B------:R-:W-:-:S04]  /*0b10*/  SHF.L.U32 R5, R0, 0x1, RZ ;  /* 0x0000000100057819 */ /* 0x000fc800000006ff */
[----:B------:R-:W-:-:S13]  /*0b20*/  ISETP.NE.AND P0, PT, R5, RZ, PT ;  /* 0x000000ff0500720c */ /* 0x000fda0003f05270 */
[----:B------:R0:W1:Y:S01]  /*0b30*/  @!P0 MUFU.RCP R5, R0 ;  /* 0x0000000000058308 */ /* 0x0000620000001000 */
[----:B------:R-:W-:Y:S05]  /*0b40*/  @!P0 BRA `(.L_x_70) ;  /* 0x0000000000a48947 */ /* 0x000fea0003800000 */
[----:B------:R-:W-:-:S04]  /*0b50*/  FFMA R6, R0, 1.84467440737095516160e+19, RZ ;  /* 0x5f80000000067823 */ /* 0x000fc800000000ff */
[----:B-1----:R-:W0:Y:S02]  /*0b60*/  MUFU.RCP R5, R6 ;  /* 0x0000000600057308 */ /* 0x002e240000001000 */
[----:B0-----:R-:W-:-:S04]  /*0b70*/  FFMA R0, R6, R5, -1 ;  /* 0xbf80000006007423 */ /* 0x001fc80000000005 */
[----:B------:R-:W-:-:S04]  /*0b80*/  FADD.FTZ R0, -R0, -RZ ;  /* 0x800000ff00007221 */ /* 0x000fc80000010100 */
[----:B------:R-:W-:-:S04]  /*0b90*/  FFMA R0, R5, R0, R5 ;  /* 0x0000000005007223 */ /* 0x000fc80000000005 */
[----:B------:R-:W-:Y:S01]  /*0ba0*/  FFMA R5, R0, 1.84467440737095516160e+19, RZ ;  /* 0x5f80000000057823 */ /* 0x000fe200000000ff */
[----:B------:R-:W-:Y:S06]  /*0bb0*/  BRA `(.L_x_70) ;  /* 0x0000000000887947 */ /* 0x000fec0003800000 */
.L_x_69:
[----:B------:R-:W-:-:S05]  /*0bc0*/  VIADD R12, R10, 0xffffff03 ;  /* 0xffffff030a0c7836 */ /* 0x000fca0000000000 */
[----:B------:R-:W-:-:S13]  /*0bd0*/  ISETP.GT.U32.AND P0, PT, R12, 0x1, PT ;  /* 0x000000010c00780c */ /* 0x000fda0003f04070 */
[----:B------:R-:W-:Y:S05]  /*0be0*/  @P0 BRA `(.L_x_71) ;  /* 0x0000000000780947 */ /* 0x000fea0003800000 */
[----:B------:R-:W-:Y:S01]  /*0bf0*/  LOP3.LUT R5, R0, 0x7fffff, RZ, 0xc0, !PT ;  /* 0x007fffff00057812 */ /* 0x000fe200078ec0ff */
[----:B------:R-:W-:-:S03]  /*0c00*/  IMAD.MOV.U32 R9, RZ, RZ, 0x3 ;  /* 0x00000003ff097424 */ /* 0x000fc600078e00ff */
[----:B------:R-:W-:Y:S02]  /*0c10*/  LOP3.LUT R5, R5, 0x3f800000, RZ, 0xfc, !PT ;  /* 0x3f80000005057812 */ /* 0x000fe400078efcff */
[----:B------:R-:W-:Y:S02]  /*0c20*/  SHF.L.U32 R9, R9, R12, RZ ;  /* 0x0000000c09097219 */ /* 0x000fe400000006ff */
[----:B------:R-:W0:Y:S02]  /*0c30*/  MUFU.RCP R6, R5 ;  /* 0x0000000500067308 */ /* 0x000e240000001000 */
[----:B0-----:R-:W-:-:S04]  /*0c40*/  FFMA R7, R5, R6, -1 ;  /* 0xbf80000005077423 */ /* 0x001fc80000000006 */
[----:B------:R-:W-:-:S04]  /*0c50*/  FADD.FTZ R7, -R7, -RZ ;  /* 0x800000ff07077221 */ /* 0x000fc80000010100 */
[CCC-:B------:R-:W-:Y:S01]  /*0c60*/  FFMA.RM R8, R6.reuse, R7.reuse, R6.reuse ;  /* 0x0000000706087223 */ /* 0x1c0fe20000004006 */
[----:B------:R-:W-:-:S04]  /*0c70*/  FFMA.RP R7, R6, R7, R6 ;  /* 0x0000000706077223 */ /* 0x000fc80000008006 */
[C---:B------:R-:W-:Y:S02]  /*0c80*/  LOP3.LUT R6, R8.reuse, 0x7fffff, RZ, 0xc0, !PT ;  /* 0x007fffff08067812 */ /* 0x040fe400078ec0ff */
[----:B------:R-:W-:Y:S02]  /*0c90*/  FSETP.NEU.FTZ.AND P0, PT, R8, R7, PT ;  /* 0x000000070800720b */ /* 0x000fe40003f1d000 */
[----:B------:R-:W-:Y:S02]  /*0ca0*/  LOP3.LUT R6, R6, 0x800000, RZ, 0xfc, !PT ;  /* 0x0080000006067812 */ /* 0x000fe400078efcff */
[----:B------:R-:W-:Y:S02]  /*0cb0*/  SEL R7, RZ, 0xffffffff, !P0 ;  /* 0xffffffffff077807 */ /* 0x000fe40004000000 */
[----:B------:R-:W-:Y:S02]  /*0cc0*/  LOP3.LUT R9, R9, R6, RZ, 0xc0, !PT ;  /* 0x0000000609097212 */ /* 0x000fe400078ec0ff */
[----:B------:R-:W-:-:S02]  /*0cd0*/  IADD3 R7, PT, PT, -R7, RZ, RZ ;  /* 0x000000ff07077210 */ /* 0x000fc40007ffe1ff */
[-C--:B------:R-:W-:Y:S02]  /*0ce0*/  SHF.R.U32.HI R9, RZ, R12.reuse, R9 ;  /* 0x0000000cff097219 */ /* 0x080fe40000011609 */
[----:B------:R-:W-:Y:S02]  /*0cf0*/  LOP3.LUT P1, RZ, R7, R12, R6, 0xf8, !PT ;  /* 0x0000000c07ff7212 */ /* 0x000fe4000782f806 */
[C---:B------:R-:W-:Y:S02]  /*0d00*/  LOP3.LUT P0, RZ, R9.reuse, 0x1, RZ, 0xc0, !PT ;  /* 0x0000000109ff7812 */ /* 0x040fe4000780c0ff */
[----:B------:R-:W-:-:S04]  /*0d10*/  LOP3.LUT P2, RZ, R9, 0x2, RZ, 0xc0, !PT ;  /* 0x0000000209ff7812 */ /* 0x000fc8000784c0ff */
[----:B------:R-:W-:Y:S02]  /*0d20*/  PLOP3.LUT P0, PT, P0, P1, P2, 0xe0, 0x0 ;  /* 0x000000000000781c */ /* 0x000fe40000703c20 */
[----:B------:R-:W-:Y:S02]  /*0d30*/  LOP3.LUT P1, RZ, R0, 0x7fffff, RZ, 0xc0, !PT ;  /* 0x007fffff00ff7812 */ /* 0x000fe4000782c0ff */
[----:B------:R-:W-:-:S05]  /*0d40*/  SEL R5, RZ, 0x1, !P0 ;  /* 0x00000001ff057807 */ /* 0x000fca0004000000 */
[----:B------:R-:W-:-:S05]  /*0d50*/  IMAD.MOV R5, RZ, RZ, -R5 ;  /* 0x000000ffff057224 */ /* 0x000fca00078e0a05 */
[----:B------:R-:W-:Y:S01]  /*0d60*/  ISETP.GE.AND P0, PT, R5, RZ, PT ;  /* 0x000000ff0500720c */ /* 0x000fe20003f06270 */
[----:B------:R-:W-:-:S05]  /*0d70*/  VIADD R5, R10, 0xffffff04 ;  /* 0xffffff040a057836 */ /* 0x000fca0000000000 */
[----:B------:R-:W-:-:S07]  /*0d80*/  SHF.R.U32.HI R5, RZ, R5, R6 ;  /* 0x00000005ff057219 */ /* 0x000fce0000011606 */
[----:B------:R-:W-:-:S05]  /*0d90*/  @!P0 IADD3 R5, PT, PT, R5, 0x1, RZ ;  /* 0x0000000105058810 */ /* 0x000fca0007ffe0ff */
[----:B------:R-:W-:-:S05]  /*0da0*/  @!P1 IMAD.SHL.U32 R5, R5, 0x2, RZ ;  /* 0x0000000205059824 */ /* 0x000fca00078e00ff */
[----:B------:R-:W-:Y:S01]  /*0db0*/  LOP3.LUT R5, R5, 0x80000000, R0, 0xf8, !PT ;  /* 0x8000000005057812 */ /* 0x000fe200078ef800 */
[----:B------:R-:W-:Y:S06]  /*0dc0*/  BRA `(.L_x_70) ;  /* 0x0000000000047947 */ /* 0x000fec0003800000 */
.L_x_71:
[----:B------:R2:W3:Y:S02]  /*0dd0*/  MUFU.RCP R5, R0 ;  /* 0x0000000000057308 */ /* 0x0004e40000001000 */
.L_x_70:
[----:B0123--:R-:W-:Y:S02]  /*0de0*/  IMAD.MOV.U32 R0, RZ, RZ, R5 ;  /* 0x000000ffff007224 */ /* 0x00ffe400078e0005 */
[----:B------:R-:W-:-:S04]  /*0df0*/  HFMA2 R5, -RZ, RZ, 0, 0 ;  /* 0x00000000ff057431 */ /* 0x000fc800000001ff */
[----:B------:R-:W-:Y:S05]  /*0e00*/  RET.REL.NODEC R4 `(_Z10attnKerneliPfS_S_i) ;  /* 0xfffffff0047c7950 */ /* 0x000fea0003c3ffff */
        .weak           $__internal_4_$__cuda_sm20_sqrt_rn_f32_slowpath
        .type           $__internal_4_$__cuda_sm20_sqrt_rn_f32_slowpath,@function
        .size           $__internal_4_$__cuda_sm20_sqrt_rn_f32_slowpath,($__internal_5_$__cuda_sm3x_div_rn_noftz_f32_slowpath - $__internal_4_$__cuda_sm20_sqrt_rn_f32_slowpath)
$__internal_4_$__cuda_sm20_sqrt_rn_f32_slowpath:
[----:B------:R-:W-:-:S13]  /*0e10*/  LOP3.LUT P0, RZ, R0, 0x7fffffff, RZ, 0xc0, !PT ;  /* 0x7fffffff00ff7812 */ /* 0x000fda000780c0ff */
[----:B------:R-:W-:Y:S01]  /*0e20*/  @!P0 IMAD.MOV.U32 R4, RZ, RZ, R0 ;  /* 0x000000ffff048224 */ /* 0x000fe200078e0000 */
        /* <DEDUP_REMOVED lines=8> */
[----:B------:R-:W-:Y:S01]  /*0eb0*/  @!P0 MOV R4, R0 ;  /* 0x0000000000048202 */ /* 0x000fe20000000f00 */
[----:B------:R-:W-:Y:S06]  /*0ec0*/  @!P0 BRA `(.L_x_72) ;  /* 0x0000000000208947 */ /* 0x000fec0003800000 */
[----:B------:R-:W-:-:S04]  /*0ed0*/  FFMA R0, R0, 1.84467440737095516160e+19, RZ ;  /* 0x5f80000000007823 */ /* 0x000fc800000000ff */
[----:B------:R-:W0:Y:S02]  /*0ee0*/  MUFU.RSQ R5, R0 ;  /* 0x0000000000057308 */ /* 0x000e240000001400 */
[----:B0-----:R-:W-:Y:S01]  /*0ef0*/  FMUL.FTZ R7, R0, R5 ;  /* 0x0000000500077220 */ /* 0x001fe20000410000 */
[----:B------:R-:W-:-:S03]  /*0f00*/  FMUL.FTZ R5, R5, 0.5 ;  /* 0x3f00000005057820 */ /* 0x000fc60000410000 */
[----:B------:R-:W-:-:S04]  /*0f10*/  FADD.FTZ R4, -R7, -RZ ;  /* 0x800000ff07047221 */ /* 0x000fc80000010100 */
[----:B------:R-:W-:-:S04]  /*0f20*/  FFMA R4, R7, R4, R0 ;  /* 0x0000000407047223 */ /* 0x000fc80000000000 */
[----:B------:R-:W-:-:S04]  /*0f30*/  FFMA R4, R4, R5, R7 ;  /* 0x0000000504047223 */ /* 0x000fc80000000007 */
[----:B------:R-:W-:-:S07]  /*0f40*/  FMUL.FTZ R4, R4, 2.3283064365386962891e-10 ;  /* 0x2f80000004047820 */ /* 0x000fce0000410000 */
.L_x_72:
[----:B------:R-:W-:Y:S02]  /*0f50*/  HFMA2 R5, -RZ, RZ, 0, 0 ;  /* 0x00000000ff057431 */ /* 0x000fe400000001ff */
[----:B------:R-:W-:Y:S02]  /*0f60*/  IMAD.MOV.U32 R0, RZ, RZ, R4 ;  /* 0x000000ffff007224 */ /* 0x000fe400078e0004 */
[----:B------:R-:W-:-:S04]  /*0f70*/  IMAD.MOV.U32 R4, RZ, RZ, R6 ;  /* 0x000000ffff047224 */ /* 0x000fc800078e0006 */
[----:B------:R-:W-:Y:S05]  /*0f80*/  RET.REL.NODEC R4 `(_Z10attnKerneliPfS_S_i) ;  /* 0xfffffff0041c7950 */ /* 0x000fea0003c3ffff */
        .weak           $__internal_5_$__cuda_sm3x_div_rn_noftz_f32_slowpath
        .type           $__internal_5_$__cuda_sm3x_div_rn_noftz_f32_slowpath,@function
        .size           $__internal_5_$__cuda_sm3x_div_rn_noftz_f32_slowpath,(.L_x_90 - $__internal_5_$__cuda_sm3x_div_rn_noftz_f32_slowpath)
$__internal_5_$__cuda_sm3x_div_rn_noftz_f32_slowpath:
[----:B------:R-:W-:Y:S01]  /*0f90*/  SHF.R.U32.HI R7, RZ, 0x17, R3 ;  /* 0x00000017ff077819 */ /* 0x000fe20000011603 */
[----:B------:R-:W-:Y:S01]  /*0fa0*/  BSSY.RECONVERGENT B1, `(.L_x_73) ;  /* 0x0000062000017945 */ /* 0x000fe20003800200 */
[----:B------:R-:W-:Y:S02]  /*0fb0*/  SHF.R.U32.HI R6, RZ, 0x17, R0 ;  /* 0x00000017ff067819 */ /* 0x000fe40000011600 */
[----:B------:R-:W-:Y:S02]  /*0fc0*/  LOP3.LUT R12, R7, 0xff, RZ, 0xc0, !PT ;  /* 0x000000ff070c7812 */ /* 0x000fe400078ec0ff */
[----:B------:R-:W-:-:S03]  /*0fd0*/  LOP3.LUT R10, R6, 0xff, RZ, 0xc0, !PT ;  /* 0x000000ff060a7812 */ /* 0x000fc600078ec0ff */
[----:B------:R-:W-:Y:S02]  /*0fe0*/  VIADD R8, R12, 0xffffffff ;  /* 0xffffffff0c087836 */ /* 0x000fe40000000000 */
[----:B------:R-:W-:-:S03]  /*0ff0*/  VIADD R7, R10, 0xffffffff ;  /* 0xffffffff0a077836 */ /* 0x000fc60000000000 */
        /* <DEDUP_REMOVED lines=27> */
.L_x_74:
[----:B------:R-:W-:Y:S01]  /*11b0*/  LEA R8, R12, 0xc0800000, 0x17 ;  /* 0xc08000000c087811 */ /* 0x000fe200078eb8ff */
[----:B------:R-:W-:Y:S04]  /*11c0*/  BSSY.RECONVERGENT B2, `(.L_x_79) ;  /* 0x0000036000027945 */ /* 0x000fe80003800200 */
[----:B------:R-:W-:Y:S02]  /*11d0*/  IMAD.IADD R8, R3, 0x1, -R8 ;  /* 0x0000000103087824 */ /* 0x000fe400078e0a08 */
[----:B------:R-:W-:Y:S02]  /*11e0*/  VIADD R3, R10, 0xffffff81 ;  /* 0xffffff810a037836 */ /* 0x000fe40000000000 */
[----:B------:R-:W0:Y:S01]  /*11f0*/  MUFU.RCP R7, R8 ;  /* 0x0000000800077308 */ /* 0x000e220000001000 */
[----:B------:R-:W-:Y:S01]  /*1200*/  FADD.FTZ R9, -R8, -RZ ;  /* 0x800000ff08097221 */ /* 0x000fe20000010100 */
[----:B------:R-:W-:-:S03]  /*1210*/  IMAD R0, R3, -0x800000, R0 ;  /* 0xff80000003007824 */ /* 0x000fc600078e0200 */
[----:B0-----:R-:W-:-:S04]  /*1220*/  FFMA R10, R7, R9, 1 ;  /* 0x3f800000070a7423 */ /* 0x001fc80000000009 */
[----:B------:R-:W-:-:S04]  /*1230*/  FFMA R14, R7, R10, R7 ;  /* 0x0000000a070e7223 */ /* 0x000fc80000000007 */
[----:B------:R-:W-:-:S04]  /*1240*/  FFMA R7, R0, R14, RZ ;  /* 0x0000000e00077223 */ /* 0x000fc800000000ff */
[----:B------:R-:W-:-:S04]  /*1250*/  FFMA R10, R9, R7, R0 ;  /* 0x00000007090a7223 */ /* 0x000fc80000000000 */
[----:B------:R-:W-:Y:S01]  /*1260*/  FFMA R11, R14, R10, R7 ;  /* 0x0000000a0e0b7223 */ /* 0x000fe20000000007 */
[----:B------:R-:W-:-:S03]  /*1270*/  IADD3 R7, PT, PT, R3, 0x7f, -R12 ;  /* 0x0000007f03077810 */ /* 0x000fc60007ffe80c */
[----:B------:R-:W-:Y:S01]  /*1280*/  FFMA R10, R9, R11, R0 ;  /* 0x0000000b090a7223 */ /* 0x000fe20000000000 */
[----:B------:R-:W-:-:S03]  /*1290*/  IADD3 R7, PT, PT, R7, R6, RZ ;  /* 0x0000000607077210 */ /* 0x000fc60007ffe0ff */
        /* <DEDUP_REMOVED lines=15> */
[C---:B------:R-:W-:Y:S01]  /*1390*/  IADD3 R8, PT, PT, R9.reuse, 0x20, RZ ;  /* 0x0000002009087810 */ /* 0x040fe20007ffe0ff */
[CCC-:B------:R-:W-:Y:S01]  /*13a0*/  FFMA.RM R6, R14.reuse, R10.reuse, R11.reuse ;  /* 0x0000000a0e067223 */ /* 0x1c0fe2000000400b */
[----:B------:R-:W-:Y:S02]  /*13b0*/  ISETP.NE.AND P2, PT, R9, RZ, PT ;  /* 0x000000ff0900720c */ /* 0x000fe40003f45270 */
[----:B------:R-:W-:Y:S01]  /*13c0*/  LOP3.LUT R7, R3, 0x7fffff, RZ, 0xc0, !PT ;  /* 0x007fffff03077812 */ /* 0x000fe200078ec0ff */
[----:B------:R-:W-:Y:S01]  /*13d0*/  FFMA.RP R3, R14, R10, R11 ;  /* 0x0000000a0e037223 */ /* 0x000fe2000000800b */
[----:B------:R-:W-:Y:S01]  /*13e0*/  ISETP.NE.AND P1, PT, R9, RZ, PT ;  /* 0x000000ff0900720c */ /* 0x000fe20003f25270 */
[----:B------:R-:W-:Y:S01]  /*13f0*/  IMAD.MOV R9, RZ, RZ, -R9 ;  /* 0x000000ffff097224 */ /* 0x000fe200078e0a09 */
[----:B------:R-:W-:Y:S02]  /*1400*/  LOP3.LUT R7, R7, 0x800000, RZ, 0xfc, !PT ;  /* 0x0080000007077812 */ /* 0x000fe400078efcff */
[----:B------:R-:W-:-:S02]  /*1410*/  FSETP.NEU.FTZ.AND P0, PT, R3, R6, PT ;  /* 0x000000060300720b */ /* 0x000fc40003f1d000 */
[----:B------:R-:W-:Y:S02]  /*1420*/  SHF.L.U32 R8, R7, R8, RZ ;  /* 0x0000000807087219 */ /* 0x000fe400000006ff */
[----:B------:R-:W-:Y:S02]  /*1430*/  SEL R6, R9, RZ, P2 ;  /* 0x000000ff09067207 */ /* 0x000fe40001000000 */
[----:B------:R-:W-:Y:S02]  /*1440*/  ISETP.NE.AND P1, PT, R8, RZ, P1 ;  /* 0x000000ff0800720c */ /* 0x000fe40000f25270 */
[----:B------:R-:W-:Y:S02]  /*1450*/  SHF.R.U32.HI R6, RZ, R6, R7 ;  /* 0x00000006ff067219 */ /* 0x000fe40000011607 */
[----:B------:R-:W-:Y:S02]  /*1460*/  PLOP3.LUT P0, PT, P0, P1, PT, 0xf8, 0x8f ;  /* 0x00000000008f781c */ /* 0x000fe40000703f70 */
[----:B------:R-:W-:-:S02]  /*1470*/  SHF.R.U32.HI R8, RZ, 0x1, R6 ;  /* 0x00000001ff087819 */ /* 0x000fc40000011606 */
[----:B------:R-:W-:-:S04]  /*1480*/  SEL R3, RZ, 0x1, !P0 ;  /* 0x00000001ff037807 */ /* 0x000fc80004000000 */
[----:B------:R-:W-:-:S04]  /*1490*/  LOP3.LUT R3, R3, 0x1, R8, 0xf8, !PT ;  /* 0x0000000103037812 */ /* 0x000fc800078ef808 */
[----:B------:R-:W-:-:S05]  /*14a0*/  LOP3.LUT R3, R3, R6, RZ, 0xc0, !PT ;  /* 0x0000000603037212 */ /* 0x000fca00078ec0ff */
[----:B------:R-:W-:-:S05]  /*14b0*/  IMAD.IADD R3, R8, 0x1, R3 ;  /* 0x0000000108037824 */ /* 0x000fca00078e0203 */
[----:B------:R-:W-:Y:S01]  /*14c0*/  LOP3.LUT R0, R3, R0, RZ, 0xfc, !PT ;  /* 0x0000000003007212 */ /* 0x000fe200078efcff */
[----:B------:R-:W-:Y:S06]  /*14d0*/  BRA `(.L_x_82) ;  /* 0x0000000000107947 */ /* 0x000fec0003800000 */
.L_x_81:
[----:B------:R-:W-:-:S04]  /*14e0*/  LOP3.LUT R0, R0, 0x80000000, RZ, 0xc0, !PT ;  /* 0x8000000000007812 */ /* 0x000fc800078ec0ff */
[----:B------:R-:W-:Y:S01]  /*14f0*/  LOP3.LUT R0, R0, 0x7f800000, RZ, 0xfc, !PT ;  /* 0x7f80000000007812 */ /* 0x000fe200078efcff */
[----:B------:R-:W-:Y:S06]  /*1500*/  BRA `(.L_x_82) ;  /* 0x0000000000047947 */ /* 0x000fec0003800000 */
.L_x_80:
[----:B------:R-:W-:-:S07]  /*1510*/  LEA R0, R7, R0, 0x17 ;  /* 0x0000000007007211 */ /* 0x000fce00078eb8ff */
.L_x_82:
[----:B------:R-:W-:Y:S05]  /*1520*/  BSYNC.RECONVERGENT B2 ;  /* 0x0000000000027941 */ /* 0x000fea0003800200 */
.L_x_79:
[----:B------:R-:W-:Y:S05]  /*1530*/  BRA `(.L_x_83) ;  /* 0x0000000000207947 */ /* 0x000fea0003800000 */
.L_x_78:
[----:B------:R-:W-:-:S04]  /*1540*/  LOP3.LUT R0, R3, 0x80000000, R0, 0x48, !PT ;  /* 0x8000000003007812 */ /* 0x000fc800078e4800 */
[----:B------:R-:W-:Y:S01]  /*1550*/  LOP3.LUT R0, R0, 0x7f800000, RZ, 0xfc, !PT ;  /* 0x7f80000000007812 */ /* 0x000fe200078efcff */
[----:B------:R-:W-:Y:S06]  /*1560*/  BRA `(.L_x_83) ;  /* 0x0000000000147947 */ /* 0x000fec0003800000 */
.L_x_77:
[----:B------:R-:W-:Y:S01]  /*1570*/  LOP3.LUT R0, R3, 0x80000000, R0, 0x48, !PT ;  /* 0x8000000003007812 */ /* 0x000fe200078e4800 */
[----:B------:R-:W-:Y:S06]  /*1580*/  BRA `(.L_x_83) ;  /* 0x00000000000c7947 */ /* 0x000fec0003800000 */
.L_x_76:
[----:B------:R-:W0:Y:S01]  /*1590*/  MUFU.RSQ R0, -QNAN ;  /* 0xffc0000000007908 */ /* 0x000e220000001400 */
[----:B------:R-:W-:Y:S05]  /*15a0*/  BRA `(.L_x_83) ;  /* 0x0000000000047947 */ /* 0x000fea0003800000 */
.L_x_75:
[----:B------:R-:W-:-:S07]  /*15b0*/  FADD.FTZ R0, R0, R3 ;  /* 0x0000000300007221 */ /* 0x000fce0000010000 */
.L_x_83:
[----:B------:R-:W-:Y:S05]  /*15c0*/  BSYNC.RECONVERGENT B1 ;  /* 0x0000000000017941 */ /* 0x000fea0003800200 */
.L_x_73:
[----:B------:R-:W-:-:S04]  /*15d0*/  IMAD.MOV.U32 R3, RZ, RZ, 0x0 ;  /* 0x00000000ff037424 */ /* 0x000fc800078e00ff */
[----:B0-----:R-:W-:Y:S05]  /*15e0*/  RET.REL.NODEC R2 `(_Z10attnKerneliPfS_S_i) ;  /* 0xffffffe802847950 */ /* 0x001fea0003c3ffff */
.L_x_84:
        /* <DEDUP_REMOVED lines=9> */
.L_x_90:


//--------------------- .nv.shared._Z19loadEmbeddingKernelPfiiiS_S_ --------------------------
	.section	.nv.shared._Z19loadEmbeddingKernelPfiiiS_S_,"aw",@nobits
	.sectionflags	@""
	.align	16
	.zero		1024


//--------------------- .nv.shared.reserved.0     --------------------------
	.section	.nv.shared.reserved.0,"aw",@nobits
	.weak		__nv_reservedSMEM_offset_0_alias
	.size		__nv_reservedSMEM_offset_0_alias, 0, 64
	.other		__nv_reservedSMEM_offset_0_alias,@"STO_CUDA_RESERVED_SHARED STV_DEFAULT"
__nv_reservedSMEM_offset_0_alias:
	.zero		0
	.zero		64


//--------------------- .nv.shared._Z16layerNormKernel2PfiS_S_S_ --------------------------
	.section	.nv.shared._Z16layerNormKernel2PfiS_S_S_,"aw",@nobits
	.sectionflags	@""
	.align	16
.nv.shared._Z16layerNormKernel2PfiS_S_S_:
	.zero		9216


//--------------------- .nv.shared._Z15gemvGeluKernel4PfS_S_S_ii --------------------------
	.section	.nv.shared._Z15gemvGeluKernel4PfS_S_S_ii,"aw",@nobits
	.sectionflags	@""
	.align	16
.nv.shared._Z15gemvGeluKernel4PfS_S_S_ii:
	.zero		5120


//--------------------- .nv.shared._Z11gemvKernel4PfS_S_S_ii --------------------------
	.section	.nv.shared._Z11gemvKernel4PfS_S_S_ii,"aw",@nobits
	.sectionflags	@""
	.align	16
.nv.shared._Z11gemvKernel4PfS_S_S_ii:
	.zero		5120


//--------------------- .nv.shared._Z10attnKerneliPfS_S_i --------------------------
	.section	.nv.shared._Z10attnKerneliPfS_S_i,"aw",@nobits
	.sectionflags	@""
	.align	16
	.zero		1024


//--------------------- .nv.constant0._Z19loadEmbeddingKernelPfiiiS_S_ --------------------------
	.section	.nv.constant0._Z19loadEmbeddingKernelPfiiiS_S_,"a",@progbits
	.sectionflags	@""
	.align	4
.nv.constant0._Z19loadEmbeddingKernelPfiiiS_S_:
	.zero		936


//--------------------- .nv.constant0._Z16layerNormKernel2PfiS_S_S_ --------------------------
	.section	.nv.constant0._Z16layerNormKernel2PfiS_S_S_,"a",@progbits
	.sectionflags	@""
	.align	4
.nv.constant0._Z16layerNormKernel2PfiS_S_S_:
	.zero		936


//--------------------- .nv.constant0._Z15gemvGeluKernel4PfS_S_S_ii --------------------------
	.section	.nv.constant0._Z15gemvGeluKernel4PfS_S_S_ii,"a",@progbits
	.sectionflags	@""
	.align	4
.nv.constant0._Z15gemvGeluKernel4PfS_S_S_ii:
	.zero		936


//--------------------- .nv.constant0._Z11gemvKernel4PfS_S_S_ii --------------------------
	.section	.nv.constant0._Z11gemvKernel4PfS_S_S_ii,"a",@progbits
	.sectionflags	@""
	.align	4
.nv.constant0._Z11gemvKernel4PfS_S_S_ii:
	.zero		936


//--------------------- .nv.constant0._Z10attnKerneliPfS_S_i --------------------------
	.section	.nv.constant0._Z10attnKerneliPfS_S_i,"a",@progbits
	.sectionflags	@""
	.align	4
.nv.constant0._Z10attnKerneliPfS_S_i:
	.zero		932


//--------------------- SYMBOLS --------------------------

	.type		.nv.reservedSmem.offset0,@object
	.size		.nv.reservedSmem.offset0,0x4
	.type		.nv.reservedSmem.cap,@object
	.size		.nv.reservedSmem.cap,0x4
